//
// Generated by NVIDIA NVVM Compiler
//
// Compiler Build ID: CL-36424714
// Cuda compilation tools, release 13.0, V13.0.88
// Based on NVVM 20.0.0
//

.version 9.0
.target sm_100
.address_size 64

	// .globl	gaussian_blur_horizontal

.visible .entry gaussian_blur_horizontal(
	.param .u64 .ptr .align 1 gaussian_blur_horizontal_param_0,
	.param .u64 .ptr .align 1 gaussian_blur_horizontal_param_1,
	.param .u64 .ptr .align 1 gaussian_blur_horizontal_param_2,
	.param .u32 gaussian_blur_horizontal_param_3,
	.param .u32 gaussian_blur_horizontal_param_4,
	.param .u32 gaussian_blur_horizontal_param_5
)
{
	.reg .pred 	%p<10>;
	.reg .b16 	%rs<16>;
	.reg .b32 	%r<112>;
	.reg .b32 	%f<60>;
	.reg .b64 	%rd<47>;

	ld.param.u64 	%rd4, [gaussian_blur_horizontal_param_0];
	ld.param.u64 	%rd3, [gaussian_blur_horizontal_param_1];
	ld.param.u64 	%rd5, [gaussian_blur_horizontal_param_2];
	ld.param.u32 	%r23, [gaussian_blur_horizontal_param_3];
	ld.param.u32 	%r24, [gaussian_blur_horizontal_param_4];
	ld.param.u32 	%r25, [gaussian_blur_horizontal_param_5];
	cvta.to.global.u64 	%rd1, %rd4;
	cvta.to.global.u64 	%rd2, %rd5;
	mov.u32 	%r27, %ctaid.x;
	mov.u32 	%r28, %ntid.x;
	mov.u32 	%r29, %tid.x;
	mad.lo.s32 	%r1, %r27, %r28, %r29;
	mov.u32 	%r30, %ctaid.y;
	mov.u32 	%r31, %ntid.y;
	mov.u32 	%r32, %tid.y;
	mad.lo.s32 	%r33, %r30, %r31, %r32;
	setp.ge.s32 	%p1, %r1, %r24;
	setp.ge.s32 	%p2, %r33, %r25;
	or.pred  	%p3, %p1, %p2;
	@%p3 bra 	$L__BB0_12;
	mul.lo.s32 	%r3, %r24, %r33;
	setp.lt.s32 	%p4, %r23, 0;
	mov.f32 	%f59, 0f3F000000;
	@%p4 bra 	$L__BB0_11;
	neg.s32 	%r110, %r23;
	add.s32 	%r5, %r24, -1;
	setp.lt.u32 	%p5, %r23, 4;
	mov.f32 	%f57, 0f00000000;
	@%p5 bra 	$L__BB0_6;
	shl.b32 	%r35, %r23, 1;
	sub.s32 	%r108, 3, %r23;
	and.b32  	%r36, %r35, -8;
	neg.s32 	%r107, %r36;
	sub.s32 	%r105, %r1, %r23;
	mov.f32 	%f57, 0f00000000;
	mov.b32 	%r106, 3;
$L__BB0_4:
	.pragma "nounroll";
	max.s32 	%r37, %r105, 0;
	min.s32 	%r38, %r37, %r5;
	add.s32 	%r39, %r38, %r3;
	add.s32 	%r40, %r106, -3;
	mul.wide.s32 	%rd6, %r40, 4;
	add.s64 	%rd7, %rd2, %rd6;
	ld.global.f32 	%f13, [%rd7];
	cvt.s64.s32 	%rd8, %r39;
	add.s64 	%rd9, %rd1, %rd8;
	ld.global.u8 	%rs1, [%rd9];
	cvt.rn.f32.u16 	%f14, %rs1;
	fma.rn.f32 	%f15, %f13, %f14, %f57;
	add.s32 	%r41, %r105, 1;
	max.s32 	%r42, %r41, 0;
	min.s32 	%r43, %r42, %r5;
	add.s32 	%r44, %r43, %r3;
	ld.global.f32 	%f16, [%rd7+4];
	cvt.s64.s32 	%rd10, %r44;
	add.s64 	%rd11, %rd1, %rd10;
	ld.global.u8 	%rs2, [%rd11];
	cvt.rn.f32.u16 	%f17, %rs2;
	fma.rn.f32 	%f18, %f16, %f17, %f15;
	add.s32 	%r45, %r105, 2;
	max.s32 	%r46, %r45, 0;
	min.s32 	%r47, %r46, %r5;
	add.s32 	%r48, %r47, %r3;
	ld.global.f32 	%f19, [%rd7+8];
	cvt.s64.s32 	%rd12, %r48;
	add.s64 	%rd13, %rd1, %rd12;
	ld.global.u8 	%rs3, [%rd13];
	cvt.rn.f32.u16 	%f20, %rs3;
	fma.rn.f32 	%f21, %f19, %f20, %f18;
	add.s32 	%r49, %r105, 3;
	max.s32 	%r50, %r49, 0;
	min.s32 	%r51, %r50, %r5;
	add.s32 	%r52, %r51, %r3;
	ld.global.f32 	%f22, [%rd7+12];
	cvt.s64.s32 	%rd14, %r52;
	add.s64 	%rd15, %rd1, %rd14;
	ld.global.u8 	%rs4, [%rd15];
	cvt.rn.f32.u16 	%f23, %rs4;
	fma.rn.f32 	%f24, %f22, %f23, %f21;
	add.s32 	%r53, %r105, 4;
	max.s32 	%r54, %r53, 0;
	min.s32 	%r55, %r54, %r5;
	add.s32 	%r56, %r55, %r3;
	ld.global.f32 	%f25, [%rd7+16];
	cvt.s64.s32 	%rd16, %r56;
	add.s64 	%rd17, %rd1, %rd16;
	ld.global.u8 	%rs5, [%rd17];
	cvt.rn.f32.u16 	%f26, %rs5;
	fma.rn.f32 	%f27, %f25, %f26, %f24;
	add.s32 	%r57, %r105, 5;
	max.s32 	%r58, %r57, 0;
	min.s32 	%r59, %r58, %r5;
	add.s32 	%r60, %r59, %r3;
	ld.global.f32 	%f28, [%rd7+20];
	cvt.s64.s32 	%rd18, %r60;
	add.s64 	%rd19, %rd1, %rd18;
	ld.global.u8 	%rs6, [%rd19];
	cvt.rn.f32.u16 	%f29, %rs6;
	fma.rn.f32 	%f30, %f28, %f29, %f27;
	add.s32 	%r61, %r105, 6;
	max.s32 	%r62, %r61, 0;
	min.s32 	%r63, %r62, %r5;
	add.s32 	%r64, %r63, %r3;
	ld.global.f32 	%f31, [%rd7+24];
	cvt.s64.s32 	%rd20, %r64;
	add.s64 	%rd21, %rd1, %rd20;
	ld.global.u8 	%rs7, [%rd21];
	cvt.rn.f32.u16 	%f32, %rs7;
	fma.rn.f32 	%f33, %f31, %f32, %f30;
	add.s32 	%r65, %r105, 7;
	max.s32 	%r66, %r65, 0;
	min.s32 	%r67, %r66, %r5;
	add.s32 	%r68, %r67, %r3;
	ld.global.f32 	%f34, [%rd7+28];
	cvt.s64.s32 	%rd22, %r68;
	add.s64 	%rd23, %rd1, %rd22;
	ld.global.u8 	%rs8, [%rd23];
	cvt.rn.f32.u16 	%f35, %rs8;
	fma.rn.f32 	%f57, %f34, %f35, %f33;
	add.s32 	%r108, %r108, 8;
	add.s32 	%r107, %r107, 8;
	add.s32 	%r106, %r106, 8;
	add.s32 	%r105, %r105, 8;
	setp.ne.s32 	%p6, %r107, 0;
	@%p6 bra 	$L__BB0_4;
	add.s32 	%r110, %r108, -3;
$L__BB0_6:
	shl.b32 	%r69, %r23, 1;
	and.b32  	%r70, %r69, 6;
	setp.lt.u32 	%p7, %r70, 3;
	@%p7 bra 	$L__BB0_8;
	add.s32 	%r71, %r110, %r1;
	max.s32 	%r72, %r71, 0;
	min.s32 	%r73, %r72, %r5;
	add.s32 	%r74, %r73, %r3;
	add.s32 	%r75, %r110, %r23;
	mul.wide.s32 	%rd24, %r75, 4;
	add.s64 	%rd25, %rd2, %rd24;
	ld.global.f32 	%f36, [%rd25];
	cvt.s64.s32 	%rd26, %r74;
	add.s64 	%rd27, %rd1, %rd26;
	ld.global.u8 	%rs9, [%rd27];
	cvt.rn.f32.u16 	%f37, %rs9;
	fma.rn.f32 	%f38, %f36, %f37, %f57;
	add.s32 	%r76, %r71, 1;
	max.s32 	%r77, %r76, 0;
	min.s32 	%r78, %r77, %r5;
	add.s32 	%r79, %r78, %r3;
	ld.global.f32 	%f39, [%rd25+4];
	cvt.s64.s32 	%rd28, %r79;
	add.s64 	%rd29, %rd1, %rd28;
	ld.global.u8 	%rs10, [%rd29];
	cvt.rn.f32.u16 	%f40, %rs10;
	fma.rn.f32 	%f41, %f39, %f40, %f38;
	add.s32 	%r80, %r71, 2;
	max.s32 	%r81, %r80, 0;
	min.s32 	%r82, %r81, %r5;
	add.s32 	%r83, %r82, %r3;
	ld.global.f32 	%f42, [%rd25+8];
	cvt.s64.s32 	%rd30, %r83;
	add.s64 	%rd31, %rd1, %rd30;
	ld.global.u8 	%rs11, [%rd31];
	cvt.rn.f32.u16 	%f43, %rs11;
	fma.rn.f32 	%f44, %f42, %f43, %f41;
	add.s32 	%r84, %r71, 3;
	max.s32 	%r85, %r84, 0;
	min.s32 	%r86, %r85, %r5;
	add.s32 	%r87, %r86, %r3;
	ld.global.f32 	%f45, [%rd25+12];
	cvt.s64.s32 	%rd32, %r87;
	add.s64 	%rd33, %rd1, %rd32;
	ld.global.u8 	%rs12, [%rd33];
	cvt.rn.f32.u16 	%f46, %rs12;
	fma.rn.f32 	%f57, %f45, %f46, %f44;
	add.s32 	%r110, %r110, 4;
$L__BB0_8:
	and.b32  	%r88, %r23, 1;
	setp.eq.b32 	%p8, %r88, 1;
	not.pred 	%p9, %p8;
	@%p9 bra 	$L__BB0_10;
	add.s32 	%r89, %r110, %r1;
	max.s32 	%r90, %r89, 0;
	min.s32 	%r91, %r90, %r5;
	add.s32 	%r92, %r91, %r3;
	add.s32 	%r93, %r110, %r23;
	mul.wide.s32 	%rd34, %r93, 4;
	add.s64 	%rd35, %rd2, %rd34;
	ld.global.f32 	%f47, [%rd35];
	cvt.s64.s32 	%rd36, %r92;
	add.s64 	%rd37, %rd1, %rd36;
	ld.global.u8 	%rs13, [%rd37];
	cvt.rn.f32.u16 	%f48, %rs13;
	fma.rn.f32 	%f49, %f47, %f48, %f57;
	add.s32 	%r94, %r89, 1;
	max.s32 	%r95, %r94, 0;
	min.s32 	%r96, %r95, %r5;
	add.s32 	%r97, %r96, %r3;
	ld.global.f32 	%f50, [%rd35+4];
	cvt.s64.s32 	%rd38, %r97;
	add.s64 	%rd39, %rd1, %rd38;
	ld.global.u8 	%rs14, [%rd39];
	cvt.rn.f32.u16 	%f51, %rs14;
	fma.rn.f32 	%f57, %f50, %f51, %f49;
	add.s32 	%r110, %r110, 2;
$L__BB0_10:
	add.s32 	%r98, %r110, %r1;
	max.s32 	%r99, %r98, 0;
	min.s32 	%r100, %r99, %r5;
	add.s32 	%r101, %r100, %r3;
	add.s32 	%r102, %r110, %r23;
	mul.wide.s32 	%rd40, %r102, 4;
	add.s64 	%rd41, %rd2, %rd40;
	ld.global.f32 	%f52, [%rd41];
	cvt.s64.s32 	%rd42, %r101;
	add.s64 	%rd43, %rd1, %rd42;
	ld.global.u8 	%rs15, [%rd43];
	cvt.rn.f32.u16 	%f53, %rs15;
	fma.rn.f32 	%f54, %f52, %f53, %f57;
	add.f32 	%f59, %f54, 0f3F000000;
$L__BB0_11:
	cvt.rzi.u32.f32 	%r103, %f59;
	add.s32 	%r104, %r3, %r1;
	cvt.s64.s32 	%rd44, %r104;
	cvta.to.global.u64 	%rd45, %rd3;
	add.s64 	%rd46, %rd45, %rd44;
	st.global.u8 	[%rd46], %r103;
$L__BB0_12:
	ret;

}
	// .globl	gaussian_blur_vertical
.visible .entry gaussian_blur_vertical(
	.param .u64 .ptr .align 1 gaussian_blur_vertical_param_0,
	.param .u64 .ptr .align 1 gaussian_blur_vertical_param_1,
	.param .u64 .ptr .align 1 gaussian_blur_vertical_param_2,
	.param .u32 gaussian_blur_vertical_param_3,
	.param .u32 gaussian_blur_vertical_param_4,
	.param .u32 gaussian_blur_vertical_param_5
)
{
	.reg .pred 	%p<10>;
	.reg .b16 	%rs<16>;
	.reg .b32 	%r<111>;
	.reg .b32 	%f<60>;
	.reg .b64 	%rd<47>;

	ld.param.u64 	%rd4, [gaussian_blur_vertical_param_0];
	ld.param.u64 	%rd3, [gaussian_blur_vertical_param_1];
	ld.param.u64 	%rd5, [gaussian_blur_vertical_param_2];
	ld.param.u32 	%r22, [gaussian_blur_vertical_param_3];
	ld.param.u32 	%r23, [gaussian_blur_vertical_param_4];
	ld.param.u32 	%r25, [gaussian_blur_vertical_param_5];
	cvta.to.global.u64 	%rd1, %rd4;
	cvta.to.global.u64 	%rd2, %rd5;
	mov.u32 	%r26, %ctaid.x;
	mov.u32 	%r27, %ntid.x;
	mov.u32 	%r28, %tid.x;
	mad.lo.s32 	%r1, %r26, %r27, %r28;
	mov.u32 	%r29, %ctaid.y;
	mov.u32 	%r30, %ntid.y;
	mov.u32 	%r31, %tid.y;
	mad.lo.s32 	%r32, %r29, %r30, %r31;
	setp.ge.s32 	%p1, %r1, %r23;
	setp.ge.s32 	%p2, %r32, %r25;
	or.pred  	%p3, %p1, %p2;
	@%p3 bra 	$L__BB1_12;
	setp.lt.s32 	%p4, %r22, 0;
	mov.f32 	%f59, 0f3F000000;
	@%p4 bra 	$L__BB1_11;
	neg.s32 	%r109, %r22;
	add.s32 	%r4, %r25, -1;
	setp.lt.u32 	%p5, %r22, 4;
	mov.f32 	%f57, 0f00000000;
	@%p5 bra 	$L__BB1_6;
	shl.b32 	%r34, %r22, 1;
	sub.s32 	%r107, 3, %r22;
	and.b32  	%r35, %r34, -8;
	neg.s32 	%r106, %r35;
	sub.s32 	%r104, %r32, %r22;
	mov.f32 	%f57, 0f00000000;
	mov.b32 	%r105, 3;
$L__BB1_4:
	.pragma "nounroll";
	max.s32 	%r36, %r104, 0;
	min.u32 	%r37, %r36, %r4;
	mad.lo.s32 	%r38, %r37, %r23, %r1;
	add.s32 	%r39, %r105, -3;
	mul.wide.s32 	%rd6, %r39, 4;
	add.s64 	%rd7, %rd2, %rd6;
	ld.global.f32 	%f13, [%rd7];
	cvt.s64.s32 	%rd8, %r38;
	add.s64 	%rd9, %rd1, %rd8;
	ld.global.u8 	%rs1, [%rd9];
	cvt.rn.f32.u16 	%f14, %rs1;
	fma.rn.f32 	%f15, %f13, %f14, %f57;
	add.s32 	%r40, %r104, 1;
	max.s32 	%r41, %r40, 0;
	min.u32 	%r42, %r41, %r4;
	mad.lo.s32 	%r43, %r42, %r23, %r1;
	ld.global.f32 	%f16, [%rd7+4];
	cvt.s64.s32 	%rd10, %r43;
	add.s64 	%rd11, %rd1, %rd10;
	ld.global.u8 	%rs2, [%rd11];
	cvt.rn.f32.u16 	%f17, %rs2;
	fma.rn.f32 	%f18, %f16, %f17, %f15;
	add.s32 	%r44, %r104, 2;
	max.s32 	%r45, %r44, 0;
	min.u32 	%r46, %r45, %r4;
	mad.lo.s32 	%r47, %r46, %r23, %r1;
	ld.global.f32 	%f19, [%rd7+8];
	cvt.s64.s32 	%rd12, %r47;
	add.s64 	%rd13, %rd1, %rd12;
	ld.global.u8 	%rs3, [%rd13];
	cvt.rn.f32.u16 	%f20, %rs3;
	fma.rn.f32 	%f21, %f19, %f20, %f18;
	add.s32 	%r48, %r104, 3;
	max.s32 	%r49, %r48, 0;
	min.u32 	%r50, %r49, %r4;
	mad.lo.s32 	%r51, %r50, %r23, %r1;
	ld.global.f32 	%f22, [%rd7+12];
	cvt.s64.s32 	%rd14, %r51;
	add.s64 	%rd15, %rd1, %rd14;
	ld.global.u8 	%rs4, [%rd15];
	cvt.rn.f32.u16 	%f23, %rs4;
	fma.rn.f32 	%f24, %f22, %f23, %f21;
	add.s32 	%r52, %r104, 4;
	max.s32 	%r53, %r52, 0;
	min.u32 	%r54, %r53, %r4;
	mad.lo.s32 	%r55, %r54, %r23, %r1;
	ld.global.f32 	%f25, [%rd7+16];
	cvt.s64.s32 	%rd16, %r55;
	add.s64 	%rd17, %rd1, %rd16;
	ld.global.u8 	%rs5, [%rd17];
	cvt.rn.f32.u16 	%f26, %rs5;
	fma.rn.f32 	%f27, %f25, %f26, %f24;
	add.s32 	%r56, %r104, 5;
	max.s32 	%r57, %r56, 0;
	min.u32 	%r58, %r57, %r4;
	mad.lo.s32 	%r59, %r58, %r23, %r1;
	ld.global.f32 	%f28, [%rd7+20];
	cvt.s64.s32 	%rd18, %r59;
	add.s64 	%rd19, %rd1, %rd18;
	ld.global.u8 	%rs6, [%rd19];
	cvt.rn.f32.u16 	%f29, %rs6;
	fma.rn.f32 	%f30, %f28, %f29, %f27;
	add.s32 	%r60, %r104, 6;
	max.s32 	%r61, %r60, 0;
	min.u32 	%r62, %r61, %r4;
	mad.lo.s32 	%r63, %r62, %r23, %r1;
	ld.global.f32 	%f31, [%rd7+24];
	cvt.s64.s32 	%rd20, %r63;
	add.s64 	%rd21, %rd1, %rd20;
	ld.global.u8 	%rs7, [%rd21];
	cvt.rn.f32.u16 	%f32, %rs7;
	fma.rn.f32 	%f33, %f31, %f32, %f30;
	add.s32 	%r64, %r104, 7;
	max.s32 	%r65, %r64, 0;
	min.u32 	%r66, %r65, %r4;
	mad.lo.s32 	%r67, %r66, %r23, %r1;
	ld.global.f32 	%f34, [%rd7+28];
	cvt.s64.s32 	%rd22, %r67;
	add.s64 	%rd23, %rd1, %rd22;
	ld.global.u8 	%rs8, [%rd23];
	cvt.rn.f32.u16 	%f35, %rs8;
	fma.rn.f32 	%f57, %f34, %f35, %f33;
	add.s32 	%r107, %r107, 8;
	add.s32 	%r106, %r106, 8;
	add.s32 	%r105, %r105, 8;
	add.s32 	%r104, %r104, 8;
	setp.ne.s32 	%p6, %r106, 0;
	@%p6 bra 	$L__BB1_4;
	add.s32 	%r109, %r107, -3;
$L__BB1_6:
	shl.b32 	%r68, %r22, 1;
	and.b32  	%r69, %r68, 6;
	setp.lt.u32 	%p7, %r69, 3;
	@%p7 bra 	$L__BB1_8;
	add.s32 	%r70, %r109, %r32;
	max.s32 	%r71, %r70, 0;
	min.u32 	%r72, %r71, %r4;
	mad.lo.s32 	%r73, %r72, %r23, %r1;
	add.s32 	%r74, %r109, %r22;
	mul.wide.s32 	%rd24, %r74, 4;
	add.s64 	%rd25, %rd2, %rd24;
	ld.global.f32 	%f36, [%rd25];
	cvt.s64.s32 	%rd26, %r73;
	add.s64 	%rd27, %rd1, %rd26;
	ld.global.u8 	%rs9, [%rd27];
	cvt.rn.f32.u16 	%f37, %rs9;
	fma.rn.f32 	%f38, %f36, %f37, %f57;
	add.s32 	%r75, %r70, 1;
	max.s32 	%r76, %r75, 0;
	min.u32 	%r77, %r76, %r4;
	mad.lo.s32 	%r78, %r77, %r23, %r1;
	ld.global.f32 	%f39, [%rd25+4];
	cvt.s64.s32 	%rd28, %r78;
	add.s64 	%rd29, %rd1, %rd28;
	ld.global.u8 	%rs10, [%rd29];
	cvt.rn.f32.u16 	%f40, %rs10;
	fma.rn.f32 	%f41, %f39, %f40, %f38;
	add.s32 	%r79, %r70, 2;
	max.s32 	%r80, %r79, 0;
	min.u32 	%r81, %r80, %r4;
	mad.lo.s32 	%r82, %r81, %r23, %r1;
	ld.global.f32 	%f42, [%rd25+8];
	cvt.s64.s32 	%rd30, %r82;
	add.s64 	%rd31, %rd1, %rd30;
	ld.global.u8 	%rs11, [%rd31];
	cvt.rn.f32.u16 	%f43, %rs11;
	fma.rn.f32 	%f44, %f42, %f43, %f41;
	add.s32 	%r83, %r70, 3;
	max.s32 	%r84, %r83, 0;
	min.u32 	%r85, %r84, %r4;
	mad.lo.s32 	%r86, %r85, %r23, %r1;
	ld.global.f32 	%f45, [%rd25+12];
	cvt.s64.s32 	%rd32, %r86;
	add.s64 	%rd33, %rd1, %rd32;
	ld.global.u8 	%rs12, [%rd33];
	cvt.rn.f32.u16 	%f46, %rs12;
	fma.rn.f32 	%f57, %f45, %f46, %f44;
	add.s32 	%r109, %r109, 4;
$L__BB1_8:
	and.b32  	%r87, %r22, 1;
	setp.eq.b32 	%p8, %r87, 1;
	not.pred 	%p9, %p8;
	@%p9 bra 	$L__BB1_10;
	add.s32 	%r88, %r109, %r32;
	max.s32 	%r89, %r88, 0;
	min.u32 	%r90, %r89, %r4;
	mad.lo.s32 	%r91, %r90, %r23, %r1;
	add.s32 	%r92, %r109, %r22;
	mul.wide.s32 	%rd34, %r92, 4;
	add.s64 	%rd35, %rd2, %rd34;
	ld.global.f32 	%f47, [%rd35];
	cvt.s64.s32 	%rd36, %r91;
	add.s64 	%rd37, %rd1, %rd36;
	ld.global.u8 	%rs13, [%rd37];
	cvt.rn.f32.u16 	%f48, %rs13;
	fma.rn.f32 	%f49, %f47, %f48, %f57;
	add.s32 	%r93, %r88, 1;
	max.s32 	%r94, %r93, 0;
	min.u32 	%r95, %r94, %r4;
	mad.lo.s32 	%r96, %r95, %r23, %r1;
	ld.global.f32 	%f50, [%rd35+4];
	cvt.s64.s32 	%rd38, %r96;
	add.s64 	%rd39, %rd1, %rd38;
	ld.global.u8 	%rs14, [%rd39];
	cvt.rn.f32.u16 	%f51, %rs14;
	fma.rn.f32 	%f57, %f50, %f51, %f49;
	add.s32 	%r109, %r109, 2;
$L__BB1_10:
	add.s32 	%r97, %r109, %r32;
	max.s32 	%r98, %r97, 0;
	min.u32 	%r99, %r98, %r4;
	mad.lo.s32 	%r100, %r99, %r23, %r1;
	add.s32 	%r101, %r109, %r22;
	mul.wide.s32 	%rd40, %r101, 4;
	add.s64 	%rd41, %rd2, %rd40;
	ld.global.f32 	%f52, [%rd41];
	cvt.s64.s32 	%rd42, %r100;
	add.s64 	%rd43, %rd1, %rd42;
	ld.global.u8 	%rs15, [%rd43];
	cvt.rn.f32.u16 	%f53, %rs15;
	fma.rn.f32 	%f54, %f52, %f53, %f57;
	add.f32 	%f59, %f54, 0f3F000000;
$L__BB1_11:
	cvt.rzi.u32.f32 	%r102, %f59;
	mad.lo.s32 	%r103, %r23, %r32, %r1;
	cvt.s64.s32 	%rd44, %r103;
	cvta.to.global.u64 	%rd45, %rd3;
	add.s64 	%rd46, %rd45, %rd44;
	st.global.u8 	[%rd46], %r102;
$L__BB1_12:
	ret;

}


// ===== COMPILED SASS (sm_100) =====

	.target	sm_100

	.elftype	@"ET_EXEC"


//--------------------- .note.nv.tkinfo           --------------------------
	.section	.note.nv.tkinfo,"",@"SHT_NOTE"
	.sectionflags	@"SHF_NOTE_NV_TKINFO"
	.tkinfo
        /*0018*/ 	.word	0x00000002
        /*0030*/ 	.string	""
        /*0030*/ 	.string	"ptxas"
        /*0030*/ 	.string	"Cuda compilation tools, release 13.0, V13.0.88"
        /*0030*/ 	.string	"Build cuda_13.0.r13.0/compiler.36424714_0"
        /*0030*/ 	.string	"-arch sm_100 -m 64 "



//--------------------- .note.nv.cuinfo           --------------------------
	.section	.note.nv.cuinfo,"",@"SHT_NOTE"
	.sectionflags	@"SHF_NOTE_NV_CUINFO"
        /*0018*/ 	.short	0x0002
        /*001a*/ 	.short	0x0064
        /*001c*/ 	.short	0x0082
	.zero		2


//--------------------- .nv.info                  --------------------------
	.section	.nv.info,"",@"SHT_CUDA_INFO"
	.align	4


	//----- nvinfo : EIATTR_REGCOUNT
	.align		4
        /*0000*/ 	.byte	0x04, 0x2f
        /*0002*/ 	.short	(.L_1 - .L_0)
	.align		4
.L_0:
        /*0004*/ 	.word	index@(gaussian_blur_horizontal)
        /*0008*/ 	.word	0x00000020


	//----- nvinfo : EIATTR_FRAME_SIZE
	.align		4
.L_1:
        /*000c*/ 	.byte	0x04, 0x11
        /*000e*/ 	.short	(.L_3 - .L_2)
	.align		4
.L_2:
        /*0010*/ 	.word	index@(gaussian_blur_horizontal)
        /*0014*/ 	.word	0x00000000


	//----- nvinfo : EIATTR_REGCOUNT
	.align		4
.L_3:
        /*0018*/ 	.byte	0x04, 0x2f
        /*001a*/ 	.short	(.L_5 - .L_4)
	.align		4
.L_4:
        /*001c*/ 	.word	index@(gaussian_blur_vertical)
        /*0020*/ 	.word	0x00000020


	//----- nvinfo : EIATTR_FRAME_SIZE
	.align		4
.L_5:
        /*0024*/ 	.byte	0x04, 0x11
        /*0026*/ 	.short	(.L_7 - .L_6)
	.align		4
.L_6:
        /*0028*/ 	.word	index@(gaussian_blur_vertical)
        /*002c*/ 	.word	0x00000000


	//----- nvinfo : EIATTR_MIN_STACK_SIZE
	.align		4
.L_7:
        /*0030*/ 	.byte	0x04, 0x12
        /*0032*/ 	.short	(.L_9 - .L_8)
	.align		4
.L_8:
        /*0034*/ 	.word	index@(gaussian_blur_vertical)
        /*0038*/ 	.word	0x00000000


	//----- nvinfo : EIATTR_MIN_STACK_SIZE
	.align		4
.L_9:
        /*003c*/ 	.byte	0x04, 0x12
        /*003e*/ 	.short	(.L_11 - .L_10)
	.align		4
.L_10:
        /*0040*/ 	.word	index@(gaussian_blur_horizontal)
        /*0044*/ 	.word	0x00000000
.L_11:


//--------------------- .nv.compat                --------------------------
	.section	.nv.compat,"",@"SHT_CUDA_COMPAT_INFO"
	.align	4
        /*0000*/ 	.byte	0x02, 0x09, 0x00, 0x00, 0x02, 0x02, 0x01, 0x00, 0x02, 0x05, 0x05, 0x00, 0x03, 0x07, 0x01, 0x01
        /*0010*/ 	.byte	0x02, 0x03, 0x00, 0x00, 0x02, 0x06, 0x01, 0x00, 0x04, 0x0b, 0x08, 0x00, 0x09, 0x00, 0x00, 0x00
        /*0020*/ 	.byte	0x00, 0x00, 0x00, 0x00


//--------------------- .nv.info.gaussian_blur_vertical --------------------------
	.section	.nv.info.gaussian_blur_vertical,"",@"SHT_CUDA_INFO"
	.sectionflags	@""
	.align	4


	//----- nvinfo : EIATTR_CUDA_API_VERSION
	.align		4
        /*0000*/ 	.byte	0x04, 0x37
        /*0002*/ 	.short	(.L_13 - .L_12)
.L_12:
        /*0004*/ 	.word	0x00000082


	//----- nvinfo : EIATTR_KPARAM_INFO
	.align		4
.L_13:
        /*0008*/ 	.byte	0x04, 0x17
        /*000a*/ 	.short	(.L_15 - .L_14)
.L_14:
        /*000c*/ 	.word	0x00000000
        /*0010*/ 	.short	0x0005
        /*0012*/ 	.short	0x0020
        /*0014*/ 	.byte	0x00, 0xf0, 0x11, 0x00


	//----- nvinfo : EIATTR_KPARAM_INFO
	.align		4
.L_15:
        /*0018*/ 	.byte	0x04, 0x17
        /*001a*/ 	.short	(.L_17 - .L_16)
.L_16:
        /*001c*/ 	.word	0x00000000
        /*0020*/ 	.short	0x0004
        /*0022*/ 	.short	0x001c
        /*0024*/ 	.byte	0x00, 0xf0, 0x11, 0x00


	//----- nvinfo : EIATTR_KPARAM_INFO
	.align		4
.L_17:
        /*0028*/ 	.byte	0x04, 0x17
        /*002a*/ 	.short	(.L_19 - .L_18)
.L_18:
        /*002c*/ 	.word	0x00000000
        /*0030*/ 	.short	0x0003
        /*0032*/ 	.short	0x0018
        /*0034*/ 	.byte	0x00, 0xf0, 0x11, 0x00


	//----- nvinfo : EIATTR_KPARAM_INFO
	.align		4
.L_19:
        /*0038*/ 	.byte	0x04, 0x17
        /*003a*/ 	.short	(.L_21 - .L_20)
.L_20:
        /*003c*/ 	.word	0x00000000
        /*0040*/ 	.short	0x0002
        /*0042*/ 	.short	0x0010
        /*0044*/ 	.byte	0x00, 0xf5, 0x21, 0x00


	//----- nvinfo : EIATTR_KPARAM_INFO
	.align		4
.L_21:
        /*0048*/ 	.byte	0x04, 0x17
        /*004a*/ 	.short	(.L_23 - .L_22)
.L_22:
        /*004c*/ 	.word	0x00000000
        /*0050*/ 	.short	0x0001
        /*0052*/ 	.short	0x0008
        /*0054*/ 	.byte	0x00, 0xf5, 0x21, 0x00


	//----- nvinfo : EIATTR_KPARAM_INFO
	.align		4
.L_23:
        /*0058*/ 	.byte	0x04, 0x17
        /*005a*/ 	.short	(.L_25 - .L_24)
.L_24:
        /*005c*/ 	.word	0x00000000
        /*0060*/ 	.short	0x0000
        /*0062*/ 	.short	0x0000
        /*0064*/ 	.byte	0x00, 0xf5, 0x21, 0x00


	//----- nvinfo : EIATTR_SPARSE_MMA_MASK
	.align		4
.L_25:
        /*0068*/ 	.byte	0x03, 0x50
        /*006a*/ 	.short	0x0000


	//----- nvinfo : EIATTR_MAXREG_COUNT
	.align		4
        /*006c*/ 	.byte	0x03, 0x1b
        /*006e*/ 	.short	0x00ff


	//----- nvinfo : EIATTR_MERCURY_ISA_VERSION
	.align		4
        /*0070*/ 	.byte	0x03, 0x5f
        /*0072*/ 	.short	0x0101


	//----- nvinfo : EIATTR_VRC_CTA_INIT_COUNT
	.align		4
        /*0074*/ 	.byte	0x02, 0x4a
	.zero		1
	.zero		1


	//----- nvinfo : EIATTR_EXIT_INSTR_OFFSETS
	.align		4
        /*0078*/ 	.byte	0x04, 0x1c
        /*007a*/ 	.short	(.L_27 - .L_26)


	//   ....[0]....
.L_26:
        /*007c*/ 	.word	0x000000d0


	//   ....[1]....
        /*0080*/ 	.word	0x00000d00


	//----- nvinfo : EIATTR_CBANK_PARAM_SIZE
	.align		4
.L_27:
        /*0084*/ 	.byte	0x03, 0x19
        /*0086*/ 	.short	0x0024


	//----- nvinfo : EIATTR_PARAM_CBANK
	.align		4
        /*0088*/ 	.byte	0x04, 0x0a
        /*008a*/ 	.short	(.L_29 - .L_28)
	.align		4
.L_28:
        /*008c*/ 	.word	index@(.nv.constant0.gaussian_blur_vertical)
        /*0090*/ 	.short	0x0380
        /*0092*/ 	.short	0x0024


	//----- nvinfo : EIATTR_SW_WAR
	.align		4
.L_29:
        /*0094*/ 	.byte	0x04, 0x36
        /*0096*/ 	.short	(.L_31 - .L_30)
.L_30:
        /*0098*/ 	.word	0x00000008
.L_31:


//--------------------- .nv.info.gaussian_blur_horizontal --------------------------
	.section	.nv.info.gaussian_blur_horizontal,"",@"SHT_CUDA_INFO"
	.sectionflags	@""
	.align	4


	//----- nvinfo : EIATTR_CUDA_API_VERSION
	.align		4
        /*0000*/ 	.byte	0x04, 0x37
        /*0002*/ 	.short	(.L_33 - .L_32)
.L_32:
        /*0004*/ 	.word	0x00000082


	//----- nvinfo : EIATTR_KPARAM_INFO
	.align		4
.L_33:
        /*0008*/ 	.byte	0x04, 0x17
        /*000a*/ 	.short	(.L_35 - .L_34)
.L_34:
        /*000c*/ 	.word	0x00000000
        /*0010*/ 	.short	0x0005
        /*0012*/ 	.short	0x0020
        /*0014*/ 	.byte	0x00, 0xf0, 0x11, 0x00


	//----- nvinfo : EIATTR_KPARAM_INFO
	.align		4
.L_35:
        /*0018*/ 	.byte	0x04, 0x17
        /*001a*/ 	.short	(.L_37 - .L_36)
.L_36:
        /*001c*/ 	.word	0x00000000
        /*0020*/ 	.short	0x0004
        /*0022*/ 	.short	0x001c
        /*0024*/ 	.byte	0x00, 0xf0, 0x11, 0x00


	//----- nvinfo : EIATTR_KPARAM_INFO
	.align		4
.L_37:
        /*0028*/ 	.byte	0x04, 0x17
        /*002a*/ 	.short	(.L_39 - .L_38)
.L_38:
        /*002c*/ 	.word	0x00000000
        /*0030*/ 	.short	0x0003
        /*0032*/ 	.short	0x0018
        /*0034*/ 	.byte	0x00, 0xf0, 0x11, 0x00


	//----- nvinfo : EIATTR_KPARAM_INFO
	.align		4
.L_39:
        /*0038*/ 	.byte	0x04, 0x17
        /*003a*/ 	.short	(.L_41 - .L_40)
.L_40:
        /*003c*/ 	.word	0x00000000
        /*0040*/ 	.short	0x0002
        /*0042*/ 	.short	0x0010
        /*0044*/ 	.byte	0x00, 0xf5, 0x21, 0x00


	//----- nvinfo : EIATTR_KPARAM_INFO
	.align		4
.L_41:
        /*0048*/ 	.byte	0x04, 0x17
        /*004a*/ 	.short	(.L_43 - .L_42)
.L_42:
        /*004c*/ 	.word	0x00000000
        /*0050*/ 	.short	0x0001
        /*0052*/ 	.short	0x0008
        /*0054*/ 	.byte	0x00, 0xf5, 0x21, 0x00


	//----- nvinfo : EIATTR_KPARAM_INFO
	.align		4
.L_43:
        /*0058*/ 	.byte	0x04, 0x17
        /*005a*/ 	.short	(.L_45 - .L_44)
.L_44:
        /*005c*/ 	.word	0x00000000
        /*0060*/ 	.short	0x0000
        /*0062*/ 	.short	0x0000
        /*0064*/ 	.byte	0x00, 0xf5, 0x21, 0x00


	//----- nvinfo : EIATTR_SPARSE_MMA_MASK
	.align		4
.L_45:
        /*0068*/ 	.byte	0x03, 0x50
        /*006a*/ 	.short	0x0000


	//----- nvinfo : EIATTR_MAXREG_COUNT
	.align		4
        /*006c*/ 	.byte	0x03, 0x1b
        /*006e*/ 	.short	0x00ff


	//----- nvinfo : EIATTR_MERCURY_ISA_VERSION
	.align		4
        /*0070*/ 	.byte	0x03, 0x5f
        /*0072*/ 	.short	0x0101


	//----- nvinfo : EIATTR_VRC_CTA_INIT_COUNT
	.align		4
        /*0074*/ 	.byte	0x02, 0x4a
	.zero		1
	.zero		1


	//----- nvinfo : EIATTR_EXIT_INSTR_OFFSETS
	.align		4
        /*0078*/ 	.byte	0x04, 0x1c
        /*007a*/ 	.short	(.L_47 - .L_46)


	//   ....[0]....
.L_46:
        /*007c*/ 	.word	0x000000d0


	//   ....[1]....
        /*0080*/ 	.word	0x00000d00


	//----- nvinfo : EIATTR_CBANK_PARAM_SIZE
	.align		4
.L_47:
        /*0084*/ 	.byte	0x03, 0x19
        /*0086*/ 	.short	0x0024


	//----- nvinfo : EIATTR_PARAM_CBANK
	.align		4
        /*0088*/ 	.byte	0x04, 0x0a
        /*008a*/ 	.short	(.L_49 - .L_48)
	.align		4
.L_48:
        /*008c*/ 	.word	index@(.nv.constant0.gaussian_blur_horizontal)
        /*0090*/ 	.short	0x0380
        /*0092*/ 	.short	0x0024


	//----- nvinfo : EIATTR_SW_WAR
	.align		4
.L_49:
        /*0094*/ 	.byte	0x04, 0x36
        /*0096*/ 	.short	(.L_51 - .L_50)
.L_50:
        /*0098*/ 	.word	0x00000008
.L_51:


//--------------------- .nv.callgraph             --------------------------
	.section	.nv.callgraph,"",@"SHT_CUDA_CALLGRAPH"
	.align	4
	.sectionentsize	8
	.align		4
        /*0000*/ 	.word	0x00000000
	.align		4
        /*0004*/ 	.word	0xffffffff
	.align		4
        /*0008*/ 	.word	0x00000000
	.align		4
        /*000c*/ 	.word	0xfffffffe
	.align		4
        /*0010*/ 	.word	0x00000000
	.align		4
        /*0014*/ 	.word	0xfffffffd
	.align		4
        /*0018*/ 	.word	0x00000000
	.align		4
        /*001c*/ 	.word	0xfffffffc


//--------------------- .text.gaussian_blur_vertical --------------------------
	.section	.text.gaussian_blur_vertical,"ax",@progbits
	.align	128
        .global         gaussian_blur_vertical
        .type           gaussian_blur_vertical,@function
        .size           gaussian_blur_vertical,(.L_x_12 - gaussian_blur_vertical)
        .other          gaussian_blur_vertical,@"STO_CUDA_ENTRY STV_DEFAULT"
gaussian_blur_vertical:
.text.gaussian_blur_vertical:
[----:B------:R-:W-:Y:S01]  /*0000*/  LDC R1, c[0x0][0x37c] ;  /* 0x0000df00ff017b82 */ /* 0x000fe20000000800 */
[----:B------:R-:W0:Y:S07]  /*0010*/  S2R R3, SR_TID.Y ;  /* 0x0000000000037919 */ /* 0x000e2e0000002200 */
[----:B------:R-:W1:Y:S01]  /*0020*/  LDC R15, c[0x0][0x360] ;  /* 0x0000d800ff0f7b82 */ /* 0x000e620000000800 */
[----:B------:R-:W2:Y:S01]  /*0030*/  LDCU UR10, c[0x0][0x3a0] ;  /* 0x00007400ff0a77ac */ /* 0x000ea20008000800 */
[----:B------:R-:W1:Y:S01]  /*0040*/  S2R R2, SR_TID.X ;  /* 0x0000000000027919 */ /* 0x000e620000002100 */
[----:B------:R-:W3:Y:S05]  /*0050*/  LDCU UR11, c[0x0][0x39c] ;  /* 0x00007380ff0b77ac */ /* 0x000eea0008000800 */
[----:B------:R-:W0:Y:S08]  /*0060*/  S2UR UR5, SR_CTAID.Y ;  /* 0x00000000000579c3 */ /* 0x000e300000002600 */
[----:B------:R-:W0:Y:S08]  /*0070*/  LDC R0, c[0x0][0x364] ;  /* 0x0000d900ff007b82 */ /* 0x000e300000000800 */
[----:B------:R-:W1:Y:S01]  /*0080*/  S2UR UR4, SR_CTAID.X ;  /* 0x00000000000479c3 */ /* 0x000e620000002500 */
[----:B0-----:R-:W-:-:S05]  /*0090*/  IMAD R0, R0, UR5, R3 ;  /* 0x0000000500007c24 */ /* 0x001fca000f8e0203 */
[----:B--2---:R-:W-:Y:S01]  /*00a0*/  ISETP.GE.AND P0, PT, R0, UR10, PT ;  /* 0x0000000a00007c0c */ /* 0x004fe2000bf06270 */
[----:B-1----:R-:W-:-:S05]  /*00b0*/  IMAD R15, R15, UR4, R2 ;  /* 0x000000040f0f7c24 */ /* 0x002fca000f8e0202 */
[----:B---3--:R-:W-:-:S13]  /*00c0*/  ISETP.GE.OR P0, PT, R15, UR11, P0 ;  /* 0x0000000b0f007c0c */ /* 0x008fda0008706670 */
[----:B------:R-:W-:Y:S05]  /*00d0*/  @P0 EXIT ;  /* 0x000000000000094d */ /* 0x000fea0003800000 */
[----:B------:R-:W0:Y:S01]  /*00e0*/  LDCU UR12, c[0x0][0x398] ;  /* 0x00007300ff0c77ac */ /* 0x000e220008000800 */
[----:B------:R-:W-:Y:S01]  /*00f0*/  IMAD.MOV.U32 R6, RZ, RZ, 0x3f000000 ;  /* 0x3f000000ff067424 */ /* 0x000fe200078e00ff */
[----:B------:R-:W1:Y:S01]  /*0100*/  LDCU.64 UR8, c[0x0][0x358] ;  /* 0x00006b00ff0877ac */ /* 0x000e620008000a00 */
[----:B0-----:R-:W-:-:S09]  /*0110*/  UISETP.GE.AND UP0, UPT, UR12, URZ, UPT ;  /* 0x000000ff0c00728c */ /* 0x001fd2000bf06270 */
[----:B-1----:R-:W-:Y:S05]  /*0120*/  BRA.U !UP0, `(.L_x_0) ;  /* 0x0000000908dc7547 */ /* 0x002fea000b800000 */
[----:B------:R-:W-:Y:S01]  /*0130*/  UISETP.GE.U32.AND UP0, UPT, UR12, 0x4, UPT ;  /* 0x000000040c00788c */ /* 0x000fe2000bf06070 */
[----:B------:R-:W-:Y:S01]  /*0140*/  IMAD.MOV.U32 R23, RZ, RZ, RZ ;  /* 0x000000ffff177224 */ /* 0x000fe200078e00ff */
[----:B------:R-:W-:Y:S02]  /*0150*/  UIADD3 UR5, UPT, UPT, -UR12, URZ, URZ ;  /* 0x000000ff0c057290 */ /* 0x000fe4000fffe1ff */
[----:B------:R-:W-:Y:S02]  /*0160*/  UIADD3 UR6, UPT, UPT, UR10, -0x1, URZ ;  /* 0xffffffff0a067890 */ /* 0x000fe4000fffe0ff */
[----:B------:R-:W-:Y:S02]  /*0170*/  USHF.L.U32 UR4, UR12, 0x1, URZ ;  /* 0x000000010c047899 */ /* 0x000fe400080006ff */
[----:B------:R-:W-:Y:S01]  /*0180*/  IMAD.U32 R5, RZ, RZ, UR5 ;  /* 0x00000005ff057e24 */ /* 0x000fe2000f8e00ff */
[----:B------:R-:W-:Y:S09]  /*0190*/  BRA.U !UP0, `(.L_x_1) ;  /* 0x0000000508687547 */ /* 0x000ff2000b800000 */
[----:B------:R-:W0:Y:S01]  /*01a0*/  LDC.64 R2, c[0x0][0x390] ;  /* 0x0000e400ff027b82 */ /* 0x000e220000000a00 */
[----:B------:R-:W-:Y:S02]  /*01b0*/  UIADD3 UR7, UPT, UPT, -UR12, 0x3, URZ ;  /* 0x000000030c077890 */ /* 0x000fe4000fffe1ff */
[----:B------:R-:W-:Y:S01]  /*01c0*/  VIADD R26, R0, -UR12 ;  /* 0x8000000c001a7c36 */ /* 0x000fe20008000000 */
[----:B------:R-:W-:Y:S01]  /*01d0*/  ULOP3.LUT UR5, UR4, 0xfffffff8, URZ, 0xc0, !UPT ;  /* 0xfffffff804057892 */ /* 0x000fe2000f8ec0ff */
[----:B------:R-:W-:Y:S01]  /*01e0*/  IMAD.MOV.U32 R23, RZ, RZ, RZ ;  /* 0x000000ffff177224 */ /* 0x000fe200078e00ff */
[----:B------:R-:W1:Y:S01]  /*01f0*/  LDCU.64 UR14, c[0x0][0x380] ;  /* 0x00007000ff0e77ac */ /* 0x000e620008000a00 */
[----:B------:R-:W-:Y:S02]  /*0200*/  IMAD.MOV.U32 R25, RZ, RZ, 0x3 ;  /* 0x00000003ff197424 */ /* 0x000fe400078e00ff */
[----:B------:R-:W-:Y:S01]  /*0210*/  IMAD.U32 R14, RZ, RZ, UR7 ;  /* 0x00000007ff0e7e24 */ /* 0x000fe2000f8e00ff */
[----:B------:R-:W-:-:S12]  /*0220*/  UIADD3 UR5, UPT, UPT, -UR5, URZ, URZ ;  /* 0x000000ff05057290 */ /* 0x000fd8000fffe1ff */
.L_x_2:
[----:B------:R-:W-:Y:S02]  /*0230*/  VIMNMX R4, PT, PT, RZ, R26, !PT ;  /* 0x0000001aff047248 */ /* 0x000fe40007fe0100 */
[C---:B------:R-:W-:Y:S02]  /*0240*/  VIADDMNMX R5, R26.reuse, 0x1, RZ, !PT ;  /* 0x000000011a057846 */ /* 0x040fe400078001ff */
[----:B------:R-:W-:Y:S02]  /*0250*/  VIADDMNMX R7, R26, 0x2, RZ, !PT ;  /* 0x000000021a077846 */ /* 0x000fe400078001ff */
[----:B------:R-:W-:Y:S02]  /*0260*/  VIMNMX.U32 R4, PT, PT, R4, UR6, PT ;  /* 0x0000000604047c48 */ /* 0x000fe4000bfe0000 */
[----:B------:R-:W-:Y:S02]  /*0270*/  VIADDMNMX R9, R26, 0x3, RZ, !PT ;  /* 0x000000031a097846 */ /* 0x000fe400078001ff */
[----:B------:R-:W-:Y:S01]  /*0280*/  VIMNMX.U32 R6, PT, PT, R5, UR6, PT ;  /* 0x0000000605067c48 */ /* 0x000fe2000bfe0000 */
[----:B------:R-:W-:Y:S01]  /*0290*/  IMAD R5, R4, UR11, R15 ;  /* 0x0000000b04057c24 */ /* 0x000fe2000f8e020f */
[----:B------:R-:W-:-:S02]  /*02a0*/  VIMNMX.U32 R8, PT, PT, R7, UR6, PT ;  /* 0x0000000607087c48 */ /* 0x000fc4000bfe0000 */
[----:B------:R-:W-:Y:S01]  /*02b0*/  VIMNMX.U32 R10, PT, PT, R9, UR6, PT ;  /* 0x00000006090a7c48 */ /* 0x000fe2000bfe0000 */
[--C-:B------:R-:W-:Y:S01]  /*02c0*/  IMAD R7, R6, UR11, R15.reuse ;  /* 0x0000000b06077c24 */ /* 0x100fe2000f8e020f */
[----:B-1----:R-:W-:Y:S01]  /*02d0*/  IADD3 R4, P2, PT, R5, UR14, RZ ;  /* 0x0000000e05047c10 */ /* 0x002fe2000ff5e0ff */
[--C-:B------:R-:W-:Y:S02]  /*02e0*/  IMAD R9, R8, UR11, R15.reuse ;  /* 0x0000000b08097c24 */ /* 0x100fe4000f8e020f */
[----:B------:R-:W-:Y:S01]  /*02f0*/  IMAD R12, R10, UR11, R15 ;  /* 0x0000000b0a0c7c24 */ /* 0x000fe2000f8e020f */
[----:B------:R-:W-:Y:S02]  /*0300*/  IADD3 R10, P1, PT, R7, UR14, RZ ;  /* 0x0000000e070a7c10 */ /* 0x000fe4000ff3e0ff */
[----:B------:R-:W-:Y:S02]  /*0310*/  IADD3 R6, P0, PT, R9, UR14, RZ ;  /* 0x0000000e09067c10 */ /* 0x000fe4000ff1e0ff */
[----:B------:R-:W-:-:S02]  /*0320*/  LEA.HI.X.SX32 R5, R5, UR15, 0x1, P2 ;  /* 0x0000000f05057c11 */ /* 0x000fc400090f0eff */
[C---:B------:R-:W-:Y:S02]  /*0330*/  IADD3 R8, P2, PT, R12.reuse, UR14, RZ ;  /* 0x0000000e0c087c10 */ /* 0x040fe4000ff5e0ff */
[----:B------:R-:W-:Y:S01]  /*0340*/  LEA.HI.X.SX32 R11, R7, UR15, 0x1, P1 ;  /* 0x0000000f070b7c11 */ /* 0x000fe200088f0eff */
[----:B------:R-:W-:Y:S01]  /*0350*/  VIADD R13, R25, 0xfffffffd ;  /* 0xfffffffd190d7836 */ /* 0x000fe20000000000 */
[----:B------:R-:W-:Y:S01]  /*0360*/  LEA.HI.X.SX32 R7, R9, UR15, 0x1, P0 ;  /* 0x0000000f09077c11 */ /* 0x000fe200080f0eff */
[----:B------:R0:W2:Y:S01]  /*0370*/  LDG.E.U8 R16, desc[UR8][R4.64] ;  /* 0x0000000804107981 */ /* 0x0000a2000c1e1100 */
[----:B------:R-:W-:Y:S02]  /*0380*/  LEA.HI.X.SX32 R9, R12, UR15, 0x1, P2 ;  /* 0x0000000f0c097c11 */ /* 0x000fe400090f0eff */
[C---:B------:R-:W-:Y:S01]  /*0390*/  VIADDMNMX R12, R26.reuse, 0x4, RZ, !PT ;  /* 0x000000041a0c7846 */ /* 0x040fe200078001ff */
[----:B------:R1:W3:Y:S01]  /*03a0*/  LDG.E.U8 R21, desc[UR8][R6.64] ;  /* 0x0000000806157981 */ /* 0x0002e2000c1e1100 */
[----:B------:R-:W-:-:S02]  /*03b0*/  VIADDMNMX R18, R26, 0x5, RZ, !PT ;  /* 0x000000051a127846 */ /* 0x000fc400078001ff */
[----:B------:R-:W-:Y:S01]  /*03c0*/  VIMNMX.U32 R12, PT, PT, R12, UR6, PT ;  /* 0x000000060c0c7c48 */ /* 0x000fe2000bfe0000 */
[----:B------:R4:W5:Y:S01]  /*03d0*/  LDG.E.U8 R17, desc[UR8][R10.64] ;  /* 0x000000080a117981 */ /* 0x000962000c1e1100 */
[----:B------:R-:W-:Y:S01]  /*03e0*/  VIMNMX.U32 R18, PT, PT, R18, UR6, PT ;  /* 0x0000000612127c48 */ /* 0x000fe2000bfe0000 */
[----:B0-----:R-:W-:Y:S01]  /*03f0*/  IMAD.WIDE R4, R13, 0x4, R2 ;  /* 0x000000040d047825 */ /* 0x001fe200078e0202 */
[C---:B------:R-:W-:Y:S01]  /*0400*/  VIADDMNMX R20, R26.reuse, 0x6, RZ, !PT ;  /* 0x000000061a147846 */ /* 0x040fe200078001ff */
[----:B------:R0:W5:Y:S01]  /*0410*/  LDG.E.U8 R19, desc[UR8][R8.64] ;  /* 0x0000000808137981 */ /* 0x000162000c1e1100 */
[----:B------:R-:W-:Y:S01]  /*0420*/  VIADDMNMX R22, R26, 0x7, RZ, !PT ;  /* 0x000000071a167846 */ /* 0x000fe200078001ff */
[--C-:B------:R-:W-:Y:S01]  /*0430*/  IMAD R12, R12, UR11, R15.reuse ;  /* 0x0000000b0c0c7c24 */ /* 0x100fe2000f8e020f */
[----:B------:R-:W-:Y:S01]  /*0440*/  VIMNMX.U32 R20, PT, PT, R20, UR6, PT ;  /* 0x0000000614147c48 */ /* 0x000fe2000bfe0000 */
[----:B-1----:R-:W-:Y:S01]  /*0450*/  IMAD R7, R18, UR11, R15 ;  /* 0x0000000b12077c24 */ /* 0x002fe2000f8e020f */
[----:B------:R-:W5:Y:S01]  /*0460*/  LDG.E R27, desc[UR8][R4.64+0x10] ;  /* 0x00001008041b7981 */ /* 0x000f62000c1e1900 */
[----:B------:R-:W-:-:S03]  /*0470*/  VIMNMX.U32 R24, PT, PT, R22, UR6, PT ;  /* 0x0000000616187c48 */ /* 0x000fc6000bfe0000 */
[----:B------:R-:W5:Y:S01]  /*0480*/  LDG.E R18, desc[UR8][R4.64] ;  /* 0x0000000804127981 */ /* 0x000f62000c1e1900 */
[----:B----4-:R-:W-:Y:S01]  /*0490*/  IADD3 R10, P0, PT, R12, UR14, RZ ;  /* 0x0000000e0c0a7c10 */ /* 0x010fe2000ff1e0ff */
[--C-:B0-----:R-:W-:Y:S02]  /*04a0*/  IMAD R9, R20, UR11, R15.reuse ;  /* 0x0000000b14097c24 */ /* 0x101fe4000f8e020f */
[----:B------:R-:W4:Y:S01]  /*04b0*/  LDG.E R22, desc[UR8][R4.64+0x4] ;  /* 0x0000040804167981 */ /* 0x000f22000c1e1900 */
[----:B------:R-:W-:Y:S02]  /*04c0*/  IADD3 R6, P1, PT, R7, UR14, RZ ;  /* 0x0000000e07067c10 */ /* 0x000fe4000ff3e0ff */
[----:B------:R-:W-:Y:S01]  /*04d0*/  LEA.HI.X.SX32 R11, R12, UR15, 0x1, P0 ;  /* 0x0000000f0c0b7c11 */ /* 0x000fe200080f0eff */
[----:B------:R-:W4:Y:S01]  /*04e0*/  LDG.E R20, desc[UR8][R4.64+0x8] ;  /* 0x0000080804147981 */ /* 0x000f22000c1e1900 */
[----:B------:R-:W-:Y:S01]  /*04f0*/  IMAD R13, R24, UR11, R15 ;  /* 0x0000000b180d7c24 */ /* 0x000fe2000f8e020f */
[----:B------:R-:W-:-:S02]  /*0500*/  IADD3 R8, P0, PT, R9, UR14, RZ ;  /* 0x0000000e09087c10 */ /* 0x000fc4000ff1e0ff */
[----:B------:R-:W-:Y:S01]  /*0510*/  LEA.HI.X.SX32 R7, R7, UR15, 0x1, P1 ;  /* 0x0000000f07077c11 */ /* 0x000fe200088f0eff */
[----:B------:R-:W4:Y:S01]  /*0520*/  LDG.E.U8 R10, desc[UR8][R10.64] ;  /* 0x000000080a0a7981 */ /* 0x000f22000c1e1100 */
[----:B------:R-:W-:-:S03]  /*0530*/  LEA.HI.X.SX32 R9, R9, UR15, 0x1, P0 ;  /* 0x0000000f09097c11 */ /* 0x000fc600080f0eff */
[----:B------:R-:W4:Y:S01]  /*0540*/  LDG.E R24, desc[UR8][R4.64+0xc] ;  /* 0x00000c0804187981 */ /* 0x000f22000c1e1900 */
[----:B------:R-:W-:-:S03]  /*0550*/  IADD3 R12, P0, PT, R13, UR14, RZ ;  /* 0x0000000e0d0c7c10 */ /* 0x000fc6000ff1e0ff */
[----:B------:R-:W4:Y:S01]  /*0560*/  LDG.E.U8 R6, desc[UR8][R6.64] ;  /* 0x0000000806067981 */ /* 0x000f22000c1e1100 */
[----:B------:R-:W-:-:S03]  /*0570*/  LEA.HI.X.SX32 R13, R13, UR15, 0x1, P0 ;  /* 0x0000000f0d0d7c11 */ /* 0x000fc600080f0eff */
[----:B------:R-:W4:Y:S04]  /*0580*/  LDG.E.U8 R8, desc[UR8][R8.64] ;  /* 0x0000000808087981 */ /* 0x000f28000c1e1100 */
[----:B------:R-:W4:Y:S04]  /*0590*/  LDG.E R28, desc[UR8][R4.64+0x14] ;  /* 0x00001408041c7981 */ /* 0x000f28000c1e1900 */
[----:B------:R-:W4:Y:S04]  /*05a0*/  LDG.E.U8 R12, desc[UR8][R12.64] ;  /* 0x000000080c0c7981 */ /* 0x000f28000c1e1100 */
[----:B------:R-:W4:Y:S04]  /*05b0*/  LDG.E R29, desc[UR8][R4.64+0x18] ;  /* 0x00001808041d7981 */ /* 0x000f28000c1e1900 */
[----:B------:R-:W4:Y:S01]  /*05c0*/  LDG.E R11, desc[UR8][R4.64+0x1c] ;  /* 0x00001c08040b7981 */ /* 0x000f22000c1e1900 */
[----:B------:R-:W-:-:S04]  /*05d0*/  UIADD3 UR5, UPT, UPT, UR5, 0x8, URZ ;  /* 0x0000000805057890 */ /* 0x000fc8000fffe0ff */
[----:B------:R-:W-:Y:S01]  /*05e0*/  UISETP.NE.AND UP0, UPT, UR5, URZ, UPT ;  /* 0x000000ff0500728c */ /* 0x000fe2000bf05270 */
[----:B------:R-:W-:Y:S02]  /*05f0*/  VIADD R14, R14, 0x8 ;  /* 0x000000080e0e7836 */ /* 0x000fe40000000000 */
[----:B------:R-:W-:Y:S02]  /*0600*/  VIADD R25, R25, 0x8 ;  /* 0x0000000819197836 */ /* 0x000fe40000000000 */
[----:B------:R-:W-:Y:S01]  /*0610*/  VIADD R26, R26, 0x8 ;  /* 0x000000081a1a7836 */ /* 0x000fe20000000000 */
[----:B--2---:R-:W-:Y:S02]  /*0620*/  I2FP.F32.U32 R16, R16 ;  /* 0x0000001000107245 */ /* 0x004fe40000201000 */
[----:B---3--:R-:W-:Y:S02]  /*0630*/  I2FP.F32.U32 R21, R21 ;  /* 0x0000001500157245 */ /* 0x008fe40000201000 */
[----:B-----5:R-:W-:-:S02]  /*0640*/  I2FP.F32.U32 R17, R17 ;  /* 0x0000001100117245 */ /* 0x020fc40000201000 */
[----:B------:R-:W-:Y:S01]  /*0650*/  I2FP.F32.U32 R19, R19 ;  /* 0x0000001300137245 */ /* 0x000fe20000201000 */
[----:B------:R-:W-:-:S04]  /*0660*/  FFMA R23, R18, R16, R23 ;  /* 0x0000001012177223 */ /* 0x000fc80000000017 */
[----:B----4-:R-:W-:-:S04]  /*0670*/  FFMA R17, R22, R17, R23 ;  /* 0x0000001116117223 */ /* 0x010fc80000000017 */
[----:B------:R-:W-:Y:S01]  /*0680*/  FFMA R17, R20, R21, R17 ;  /* 0x0000001514117223 */ /* 0x000fe20000000011 */
[----:B------:R-:W-:-:S03]  /*0690*/  I2FP.F32.U32 R10, R10 ;  /* 0x0000000a000a7245 */ /* 0x000fc60000201000 */
[----:B------:R-:W-:Y:S01]  /*06a0*/  FFMA R24, R24, R19, R17 ;  /* 0x0000001318187223 */ /* 0x000fe20000000011 */
[----:B------:R-:W-:-:S03]  /*06b0*/  I2FP.F32.U32 R6, R6 ;  /* 0x0000000600067245 */ /* 0x000fc60000201000 */
[----:B------:R-:W-:Y:S01]  /*06c0*/  FFMA R27, R27, R10, R24 ;  /* 0x0000000a1b1b7223 */ /* 0x000fe20000000018 */
[----:B------:R-:W-:-:S03]  /*06d0*/  I2FP.F32.U32 R8, R8 ;  /* 0x0000000800087245 */ /* 0x000fc60000201000 */
[----:B------:R-:W-:Y:S01]  /*06e0*/  FFMA R6, R28, R6, R27 ;  /* 0x000000061c067223 */ /* 0x000fe2000000001b */
[----:B------:R-:W-:-:S03]  /*06f0*/  I2FP.F32.U32 R12, R12 ;  /* 0x0000000c000c7245 */ /* 0x000fc60000201000 */
[----:B------:R-:W-:-:S04]  /*0700*/  FFMA R6, R29, R8, R6 ;  /* 0x000000081d067223 */ /* 0x000fc80000000006 */
[----:B------:R-:W-:Y:S01]  /*0710*/  FFMA R23, R11, R12, R6 ;  /* 0x0000000c0b177223 */ /* 0x000fe20000000006 */
[----:B------:R-:W-:Y:S06]  /*0720*/  BRA.U UP0, `(.L_x_2) ;  /* 0xfffffff900c07547 */ /* 0x000fec000b83ffff */
[----:B------:R-:W-:-:S07]  /*0730*/  VIADD R5, R14, 0xfffffffd ;  /* 0xfffffffd0e057836 */ /* 0x000fce0000000000 */
.L_x_1:
[----:B------:R-:W0:Y:S01]  /*0740*/  LDC.64 R2, c[0x0][0x390] ;  /* 0x0000e400ff027b82 */ /* 0x000e220000000a00 */
[----:B------:R-:W-:Y:S02]  /*0750*/  ULOP3.LUT UR4, UR4, 0x6, URZ, 0xc0, !UPT ;  /* 0x0000000604047892 */ /* 0x000fe4000f8ec0ff */
[----:B------:R-:W-:Y:S02]  /*0760*/  ULOP3.LUT UR5, UR12, 0x1, URZ, 0xc0, !UPT ;  /* 0x000000010c057892 */ /* 0x000fe4000f8ec0ff */
[----:B------:R-:W-:Y:S01]  /*0770*/  UISETP.GE.U32.AND UP0, UPT, UR4, 0x3, UPT ;  /* 0x000000030400788c */ /* 0x000fe2000bf06070 */
[----:B------:R-:W1:Y:S01]  /*0780*/  LDCU.64 UR14, c[0x0][0x380] ;  /* 0x00007000ff0e77ac */ /* 0x000e620008000a00 */
[----:B------:R-:W-:-:S07]  /*0790*/  UISETP.NE.U32.AND UP1, UPT, UR5, 0x1, UPT ;  /* 0x000000010500788c */ /* 0x000fce000bf25070 */
[----:B------:R-:W-:Y:S05]  /*07a0*/  BRA.U !UP0, `(.L_x_3) ;  /* 0x0000000108a87547 */ /* 0x000fea000b800000 */
[----:B------:R-:W-:Y:S01]  /*07b0*/  IMAD.IADD R4, R0, 0x1, R5 ;  /* 0x0000000100047824 */ /* 0x000fe200078e0205 */
[----:B------:R-:W2:Y:S01]  /*07c0*/  LDCU.64 UR4, c[0x0][0x380] ;  /* 0x00007000ff0477ac */ /* 0x000ea20008000a00 */
[----:B------:R-:W3:Y:S03]  /*07d0*/  LDC.64 R6, c[0x0][0x390] ;  /* 0x0000e400ff067b82 */ /* 0x000ee60000000a00 */
[----:B------:R-:W-:Y:S02]  /*07e0*/  VIMNMX R8, PT, PT, RZ, R4, !PT ;  /* 0x00000004ff087248 */ /* 0x000fe40007fe0100 */
[----:B------:R-:W-:Y:S02]  /*07f0*/  VIADDMNMX R9, R4, 0x1, RZ, !PT ;  /* 0x0000000104097846 */ /* 0x000fe400078001ff */
[----:B------:R-:W-:Y:S02]  /*0800*/  VIMNMX.U32 R8, PT, PT, R8, UR6, PT ;  /* 0x0000000608087c48 */ /* 0x000fe4000bfe0000 */
[----:B------:R-:W-:-:S02]  /*0810*/  VIADDMNMX R11, R4, 0x2, RZ, !PT ;  /* 0x00000002040b7846 */ /* 0x000fc400078001ff */
[----:B------:R-:W-:Y:S01]  /*0820*/  VIMNMX.U32 R10, PT, PT, R9, UR6, PT ;  /* 0x00000006090a7c48 */ /* 0x000fe2000bfe0000 */
[--C-:B------:R-:W-:Y:S01]  /*0830*/  IMAD R9, R8, UR11, R15.reuse ;  /* 0x0000000b08097c24 */ /* 0x100fe2000f8e020f */
[----:B------:R-:W-:Y:S02]  /*0840*/  VIADDMNMX R12, R4, 0x3, RZ, !PT ;  /* 0x00000003040c7846 */ /* 0x000fe400078001ff */
[----:B------:R-:W-:Y:S01]  /*0850*/  VIMNMX.U32 R8, PT, PT, R11, UR6, PT ;  /* 0x000000060b087c48 */ /* 0x000fe2000bfe0000 */
[--C-:B------:R-:W-:Y:S01]  /*0860*/  IMAD R4, R10, UR11, R15.reuse ;  /* 0x0000000b0a047c24 */ /* 0x100fe2000f8e020f */
[----:B--2---:R-:W-:Y:S01]  /*0870*/  IADD3 R16, P0, PT, R9, UR4, RZ ;  /* 0x0000000409107c10 */ /* 0x004fe2000ff1e0ff */
[----:B------:R-:W-:Y:S01]  /*0880*/  VIADD R11, R5, UR12 ;  /* 0x0000000c050b7c36 */ /* 0x000fe20008000000 */
[----:B------:R-:W-:Y:S01]  /*0890*/  VIMNMX.U32 R12, PT, PT, R12, UR6, PT ;  /* 0x000000060c0c7c48 */ /* 0x000fe2000bfe0000 */
[----:B------:R-:W-:Y:S01]  /*08a0*/  IMAD R13, R8, UR11, R15 ;  /* 0x0000000b080d7c24 */ /* 0x000fe2000f8e020f */
[----:B------:R-:W-:-:S02]  /*08b0*/  IADD3 R8, P1, PT, R4, UR4, RZ ;  /* 0x0000000404087c10 */ /* 0x000fc4000ff3e0ff */
[----:B------:R-:W-:Y:S01]  /*08c0*/  LEA.HI.X.SX32 R17, R9, UR5, 0x1, P0 ;  /* 0x0000000509117c11 */ /* 0x000fe200080f0eff */
[----:B------:R-:W-:Y:S01]  /*08d0*/  IMAD R14, R12, UR11, R15 ;  /* 0x0000000b0c0e7c24 */ /* 0x000fe2000f8e020f */
[----:B------:R-:W-:Y:S01]  /*08e0*/  IADD3 R10, P0, PT, R13, UR4, RZ ;  /* 0x000000040d0a7c10 */ /* 0x000fe2000ff1e0ff */
[----:B---3--:R-:W-:Y:S01]  /*08f0*/  IMAD.WIDE R6, R11, 0x4, R6 ;  /* 0x000000040b067825 */ /* 0x008fe200078e0206 */
[----:B------:R-:W-:Y:S01]  /*0900*/  LEA.HI.X.SX32 R9, R4, UR5, 0x1, P1 ;  /* 0x0000000504097c11 */ /* 0x000fe200088f0eff */
[----:B------:R-:W2:Y:S01]  /*0910*/  LDG.E.U8 R16, desc[UR8][R16.64] ;  /* 0x0000000810107981 */ /* 0x000ea2000c1e1100 */
[C---:B------:R-:W-:Y:S02]  /*0920*/  IADD3 R12, P1, PT, R14.reuse, UR4, RZ ;  /* 0x000000040e0c7c10 */ /* 0x040fe4000ff3e0ff */
[----:B------:R-:W-:Y:S01]  /*0930*/  LEA.HI.X.SX32 R11, R13, UR5, 0x1, P0 ;  /* 0x000000050d0b7c11 */ /* 0x000fe200080f0eff */
[----:B------:R-:W3:Y:S01]  /*0940*/  LDG.E.U8 R8, desc[UR8][R8.64] ;  /* 0x0000000808087981 */ /* 0x000ee2000c1e1100 */
[----:B------:R-:W-:-:S03]  /*0950*/  LEA.HI.X.SX32 R13, R14, UR5, 0x1, P1 ;  /* 0x000000050e0d7c11 */ /* 0x000fc600088f0eff */
[----:B------:R-:W4:Y:S04]  /*0960*/  LDG.E R4, desc[UR8][R6.64] ;  /* 0x0000000806047981 */ /* 0x000f28000c1e1900 */
[----:B------:R-:W5:Y:S04]  /*0970*/  LDG.E.U8 R10, desc[UR8][R10.64] ;  /* 0x000000080a0a7981 */ /* 0x000f68000c1e1100 */
[----:B------:R-:W5:Y:S04]  /*0980*/  LDG.E R19, desc[UR8][R6.64+0x4] ;  /* 0x0000040806137981 */ /* 0x000f68000c1e1900 */
[----:B------:R-:W5:Y:S04]  /*0990*/  LDG.E.U8 R12, desc[UR8][R12.64] ;  /* 0x000000080c0c7981 */ /* 0x000f68000c1e1100 */
[----:B------:R-:W5:Y:S04]  /*09a0*/  LDG.E R21, desc[UR8][R6.64+0x8] ;  /* 0x0000080806157981 */ /* 0x000f68000c1e1900 */
[----:B------:R-:W5:Y:S01]  /*09b0*/  LDG.E R17, desc[UR8][R6.64+0xc] ;  /* 0x00000c0806117981 */ /* 0x000f62000c1e1900 */
[----:B------:R-:W-:Y:S01]  /*09c0*/  VIADD R5, R5, 0x4 ;  /* 0x0000000405057836 */ /* 0x000fe20000000000 */
[----:B--2---:R-:W-:-:S02]  /*09d0*/  I2FP.F32.U32 R16, R16 ;  /* 0x0000001000107245 */ /* 0x004fc40000201000 */
[----:B---3--:R-:W-:-:S03]  /*09e0*/  I2FP.F32.U32 R14, R8 ;  /* 0x00000008000e7245 */ /* 0x008fc60000201000 */
[----:B----4-:R-:W-:Y:S01]  /*09f0*/  FFMA R4, R4, R16, R23 ;  /* 0x0000001004047223 */ /* 0x010fe20000000017 */
[----:B-----5:R-:W-:-:S03]  /*0a00*/  I2FP.F32.U32 R8, R10 ;  /* 0x0000000a00087245 */ /* 0x020fc60000201000 */
[----:B------:R-:W-:Y:S01]  /*0a10*/  FFMA R4, R19, R14, R4 ;  /* 0x0000000e13047223 */ /* 0x000fe20000000004 */
[----:B------:R-:W-:-:S03]  /*0a20*/  I2FP.F32.U32 R23, R12 ;  /* 0x0000000c00177245 */ /* 0x000fc60000201000 */
[----:B------:R-:W-:-:S04]  /*0a30*/  FFMA R4, R21, R8, R4 ;  /* 0x0000000815047223 */ /* 0x000fc80000000004 */
[----:B------:R-:W-:-:S07]  /*0a40*/  FFMA R23, R17, R23, R4 ;  /* 0x0000001711177223 */ /* 0x000fce0000000004 */
.L_x_3:
[----:B------:R-:W-:Y:S05]  /*0a50*/  BRA.U UP1, `(.L_x_4) ;  /* 0x0000000101607547 */ /* 0x000fea000b800000 */
[----:B------:R-:W-:Y:S01]  /*0a60*/  IMAD.IADD R4, R0, 0x1, R5 ;  /* 0x0000000100047824 */ /* 0x000fe200078e0205 */
[----:B------:R-:W2:Y:S01]  /*0a70*/  LDCU.64 UR4, c[0x0][0x380] ;  /* 0x00007000ff0477ac */ /* 0x000ea20008000a00 */
[----:B------:R-:W3:Y:S01]  /*0a80*/  LDC.64 R6, c[0x0][0x390] ;  /* 0x0000e400ff067b82 */ /* 0x000ee20000000a00 */
[----:B------:R-:W-:Y:S02]  /*0a90*/  VIADD R11, R5, UR12 ;  /* 0x0000000c050b7c36 */ /* 0x000fe40008000000 */
[----:B------:R-:W-:Y:S02]  /*0aa0*/  VIMNMX R8, PT, PT, RZ, R4, !PT ;  /* 0x00000004ff087248 */ /* 0x000fe40007fe0100 */
[----:B------:R-:W-:Y:S02]  /*0ab0*/  VIADDMNMX R4, R4, 0x1, RZ, !PT ;  /* 0x0000000104047846 */ /* 0x000fe400078001ff */
[----:B------:R-:W-:Y:S02]  /*0ac0*/  VIMNMX.U32 R8, PT, PT, R8, UR6, PT ;  /* 0x0000000608087c48 */ /* 0x000fe4000bfe0000 */
[----:B------:R-:W-:-:S03]  /*0ad0*/  VIMNMX.U32 R10, PT, PT, R4, UR6, PT ;  /* 0x00000006040a7c48 */ /* 0x000fc6000bfe0000 */
[--C-:B------:R-:W-:Y:S02]  /*0ae0*/  IMAD R4, R8, UR11, R15.reuse ;  /* 0x0000000b08047c24 */ /* 0x100fe4000f8e020f */
[----:B------:R-:W-:-:S03]  /*0af0*/  IMAD R12, R10, UR11, R15 ;  /* 0x0000000b0a0c7c24 */ /* 0x000fc6000f8e020f */
[----:B--2---:R-:W-:Y:S02]  /*0b00*/  IADD3 R8, P0, PT, R4, UR4, RZ ;  /* 0x0000000404087c10 */ /* 0x004fe4000ff1e0ff */
[----:B------:R-:W-:Y:S02]  /*0b10*/  IADD3 R10, P1, PT, R12, UR4, RZ ;  /* 0x000000040c0a7c10 */ /* 0x000fe4000ff3e0ff */
[----:B------:R-:W-:Y:S01]  /*0b20*/  LEA.HI.X.SX32 R9, R4, UR5, 0x1, P0 ;  /* 0x0000000504097c11 */ /* 0x000fe200080f0eff */
[----:B---3--:R-:W-:Y:S01]  /*0b30*/  IMAD.WIDE R6, R11, 0x4, R6 ;  /* 0x000000040b067825 */ /* 0x008fe200078e0206 */
[----:B------:R-:W-:-:S03]  /*0b40*/  LEA.HI.X.SX32 R11, R12, UR5, 0x1, P1 ;  /* 0x000000050c0b7c11 */ /* 0x000fc600088f0eff */
[----:B------:R-:W2:Y:S04]  /*0b50*/  LDG.E.U8 R8, desc[UR8][R8.64] ;  /* 0x0000000808087981 */ /* 0x000ea8000c1e1100 */
[----:B------:R-:W3:Y:S04]  /*0b60*/  LDG.E.U8 R10, desc[UR8][R10.64] ;  /* 0x000000080a0a7981 */ /* 0x000ee8000c1e1100 */
[----:B------:R-:W4:Y:S04]  /*0b70*/  LDG.E R4, desc[UR8][R6.64] ;  /* 0x0000000806047981 */ /* 0x000f28000c1e1900 */
[----:B------:R-:W5:Y:S01]  /*0b80*/  LDG.E R13, desc[UR8][R6.64+0x4] ;  /* 0x00000408060d7981 */ /* 0x000f62000c1e1900 */
[----:B------:R-:W-:Y:S01]  /*0b90*/  VIADD R5, R5, 0x2 ;  /* 0x0000000205057836 */ /* 0x000fe20000000000 */
[----:B--2---:R-:W-:-:S02]  /*0ba0*/  I2FP.F32.U32 R12, R8 ;  /* 0x00000008000c7245 */ /* 0x004fc40000201000 */
[----:B---3--:R-:W-:-:S03]  /*0bb0*/  I2FP.F32.U32 R14, R10 ;  /* 0x0000000a000e7245 */ /* 0x008fc60000201000 */
[----:B----4-:R-:W-:-:S04]  /*0bc0*/  FFMA R4, R4, R12, R23 ;  /* 0x0000000c04047223 */ /* 0x010fc80000000017 */
[----:B-----5:R-:W-:-:S07]  /*0bd0*/  FFMA R23, R13, R14, R4 ;  /* 0x0000000e0d177223 */ /* 0x020fce0000000004 */
.L_x_4:
[C---:B------:R-:W-:Y:S01]  /*0be0*/  VIADDMNMX R4, R5.reuse, R0, RZ, !PT ;  /* 0x0000000005047246 */ /* 0x040fe200078001ff */
[----:B------:R-:W-:-:S03]  /*0bf0*/  VIADD R7, R5, UR12 ;  /* 0x0000000c05077c36 */ /* 0x000fc60008000000 */
[----:B------:R-:W-:Y:S01]  /*0c00*/  VIMNMX.U32 R4, PT, PT, R4, UR6, PT ;  /* 0x0000000604047c48 */ /* 0x000fe2000bfe0000 */
[----:B0-----:R-:W-:-:S04]  /*0c10*/  IMAD.WIDE R2, R7, 0x4, R2 ;  /* 0x0000000407027825 */ /* 0x001fc800078e0202 */
[----:B------:R-:W-:Y:S02]  /*0c20*/  IMAD R6, R4, UR11, R15 ;  /* 0x0000000b04067c24 */ /* 0x000fe4000f8e020f */
[----:B------:R-:W2:Y:S03]  /*0c30*/  LDG.E R2, desc[UR8][R2.64] ;  /* 0x0000000802027981 */ /* 0x000ea6000c1e1900 */
[----:B-1----:R-:W-:-:S04]  /*0c40*/  IADD3 R4, P0, PT, R6, UR14, RZ ;  /* 0x0000000e06047c10 */ /* 0x002fc8000ff1e0ff */
[----:B------:R-:W-:-:S05]  /*0c50*/  LEA.HI.X.SX32 R5, R6, UR15, 0x1, P0 ;  /* 0x0000000f06057c11 */ /* 0x000fca00080f0eff */
[----:B------:R-:W3:Y:S02]  /*0c60*/  LDG.E.U8 R4, desc[UR8][R4.64] ;  /* 0x0000000804047981 */ /* 0x000ee4000c1e1100 */
[----:B---3--:R-:W-:-:S05]  /*0c70*/  I2FP.F32.U32 R6, R4 ;  /* 0x0000000400067245 */ /* 0x008fca0000201000 */
[----:B--2---:R-:W-:-:S04]  /*0c80*/  FFMA R6, R2, R6, R23 ;  /* 0x0000000602067223 */ /* 0x004fc80000000017 */
[----:B------:R-:W-:-:S07]  /*0c90*/  FADD R6, R6, 0.5 ;  /* 0x3f00000006067421 */ /* 0x000fce0000000000 */
.L_x_0:
[----:B------:R-:W0:Y:S01]  /*0ca0*/  LDCU.64 UR4, c[0x0][0x388] ;  /* 0x00007100ff0477ac */ /* 0x000e220008000a00 */
[----:B------:R-:W1:Y:S01]  /*0cb0*/  F2I.U32.TRUNC.NTZ R5, R6 ;  /* 0x0000000600057305 */ /* 0x000e62000020f000 */
[----:B------:R-:W-:-:S05]  /*0cc0*/  IMAD R0, R0, UR11, R15 ;  /* 0x0000000b00007c24 */ /* 0x000fca000f8e020f */
[----:B0-----:R-:W-:-:S04]  /*0cd0*/  IADD3 R2, P0, PT, R0, UR4, RZ ;  /* 0x0000000400027c10 */ /* 0x001fc8000ff1e0ff */
[----:B------:R-:W-:-:S05]  /*0ce0*/  LEA.HI.X.SX32 R3, R0, UR5, 0x1, P0 ;  /* 0x0000000500037c11 */ /* 0x000fca00080f0eff */
[----:B-1----:R-:W-:Y:S01]  /*0cf0*/  STG.E.U8 desc[UR8][R2.64], R5 ;  /* 0x0000000502007986 */ /* 0x002fe2000c101108 */
[----:B------:R-:W-:Y:S05]  /*0d00*/  EXIT ;  /* 0x000000000000794d */ /* 0x000fea0003800000 */
.L_x_5:
[----:B------:R-:W-:-:S00]  /*0d10*/  BRA `(.L_x_5) ;  /* 0xfffffffc00fc7947 */ /* 0x000fc0000383ffff */
[----:B------:R-:W-:-:S00]  /*0d20*/  NOP ;  /* 0x0000000000007918 */ /* 0x000fc00000000000 */
        /* <DEDUP_REMOVED lines=13> */
.L_x_12:


//--------------------- .text.gaussian_blur_horizontal --------------------------
	.section	.text.gaussian_blur_horizontal,"ax",@progbits
	.align	128
        .global         gaussian_blur_horizontal
        .type           gaussian_blur_horizontal,@function
        .size           gaussian_blur_horizontal,(.L_x_13 - gaussian_blur_horizontal)
        .other          gaussian_blur_horizontal,@"STO_CUDA_ENTRY STV_DEFAULT"
gaussian_blur_horizontal:
.text.gaussian_blur_horizontal:
        /* <DEDUP_REMOVED lines=35> */
.L_x_8:
[----:B------:R-:W-:Y:S02]  /*0230*/  VIMNMX R4, PT, PT, RZ, R26, !PT ;  /* 0x0000001aff047248 */ /* 0x000fe40007fe0100 */
[C---:B------:R-:W-:Y:S02]  /*0240*/  VIADDMNMX R6, R26.reuse, 0x1, RZ, !PT ;  /* 0x000000011a067846 */ /* 0x040fe400078001ff */
[----:B------:R-:W-:Y:S02]  /*0250*/  VIADDMNMX R8, R26, 0x2, RZ, !PT ;  /* 0x000000021a087846 */ /* 0x000fe400078001ff */
[----:B------:R-:W-:Y:S02]  /*0260*/  VIMNMX R5, PT, PT, R4, UR6, PT ;  /* 0x0000000604057c48 */ /* 0x000fe4000bfe0100 */
[----:B------:R-:W-:Y:S02]  /*0270*/  VIADDMNMX R4, R26, 0x3, RZ, !PT ;  /* 0x000000031a047846 */ /* 0x000fe400078001ff */
[----:B------:R-:W-:Y:S01]  /*0280*/  VIMNMX R7, PT, PT, R6, UR6, PT ;  /* 0x0000000606077c48 */ /* 0x000fe2000bfe0100 */
[----:B------:R-:W-:Y:S01]  /*0290*/  IMAD R5, R0, UR10, R5 ;  /* 0x0000000a00057c24 */ /* 0x000fe2000f8e0205 */
[----:B------:R-:W-:-:S02]  /*02a0*/  VIMNMX R9, PT, PT, R8, UR6, PT ;  /* 0x0000000608097c48 */ /* 0x000fc4000bfe0100 */
[----:B------:R-:W-:Y:S01]  /*02b0*/  VIMNMX R11, PT, PT, R4, UR6, PT ;  /* 0x00000006040b7c48 */ /* 0x000fe2000bfe0100 */
[C---:B------:R-:W-:Y:S01]  /*02c0*/  IMAD R7, R0.reuse, UR10, R7 ;  /* 0x0000000a00077c24 */ /* 0x040fe2000f8e0207 */
[----:B-1----:R-:W-:Y:S01]  /*02d0*/  IADD3 R4, P2, PT, R5, UR12, RZ ;  /* 0x0000000c05047c10 */ /* 0x002fe2000ff5e0ff */
[C---:B------:R-:W-:Y:S02]  /*02e0*/  IMAD R9, R0.reuse, UR10, R9 ;  /* 0x0000000a00097c24 */ /* 0x040fe4000f8e0209 */
        /* <DEDUP_REMOVED lines=13> */
[----:B------:R-:W-:Y:S01]  /*03c0*/  VIMNMX R27, PT, PT, R12, UR6, PT ;  /* 0x000000060c1b7c48 */ /* 0x000fe2000bfe0100 */
[----:B------:R4:W5:Y:S01]  /*03d0*/  LDG.E.U8 R17, desc[UR8][R10.64] ;  /* 0x000000080a117981 */ /* 0x000962000c1e1100 */
[----:B------:R-:W-:Y:S01]  /*03e0*/  VIADDMNMX R12, R26, 0x6, RZ, !PT ;  /* 0x000000061a0c7846 */ /* 0x000fe200078001ff */
[----:B0-----:R-:W-:Y:S01]  /*03f0*/  IMAD.WIDE R4, R13, 0x4, R2 ;  /* 0x000000040d047825 */ /* 0x001fe200078e0202 */
[----:B------:R-:W-:Y:S01]  /*0400*/  VIMNMX R29, PT, PT, R18, UR6, PT ;  /* 0x00000006121d7c48 */ /* 0x000fe2000bfe0100 */
[----:B------:R0:W5:Y:S02]  /*0410*/  LDG.E.U8 R19, desc[UR8][R8.64] ;  /* 0x0000000808137981 */ /* 0x000164000c1e1100 */
[----:B------:R-:W-:Y:S01]  /*0420*/  IMAD R27, R0, UR10, R27 ;  /* 0x0000000a001b7c24 */ /* 0x000fe2000f8e021b */
[----:B-1----:R-:W-:Y:S01]  /*0430*/  VIMNMX R7, PT, PT, R12, UR6, PT ;  /* 0x000000060c077c48 */ /* 0x002fe2000bfe0100 */
[----:B------:R-:W5:Y:S01]  /*0440*/  LDG.E R18, desc[UR8][R4.64] ;  /* 0x0000000804127981 */ /* 0x000f62000c1e1900 */
[----:B------:R-:W-:Y:S01]  /*0450*/  VIADDMNMX R20, R26, 0x7, RZ, !PT ;  /* 0x000000071a147846 */ /* 0x000fe200078001ff */
[----:B------:R-:W-:Y:S01]  /*0460*/  IMAD R29, R0, UR10, R29 ;  /* 0x0000000a001d7c24 */ /* 0x000fe2000f8e021d */
[----:B----4-:R-:W-:Y:S01]  /*0470*/  IADD3 R10, P0, PT, R27, UR12, RZ ;  /* 0x0000000c1b0a7c10 */ /* 0x010fe2000ff1e0ff */
[----:B------:R-:W4:Y:S01]  /*0480*/  LDG.E R22, desc[UR8][R4.64+0x4] ;  /* 0x0000040804167981 */ /* 0x000f22000c1e1900 */
[----:B------:R-:W-:Y:S01]  /*0490*/  VIMNMX R13, PT, PT, R20, UR6, PT ;  /* 0x00000006140d7c48 */ /* 0x000fe2000bfe0100 */
[C---:B0-----:R-:W-:Y:S01]  /*04a0*/  IMAD R9, R0.reuse, UR10, R7 ;  /* 0x0000000a00097c24 */ /* 0x041fe2000f8e0207 */
[----:B------:R-:W-:Y:S01]  /*04b0*/  IADD3 R6, P1, PT, R29, UR12, RZ ;  /* 0x0000000c1d067c10 */ /* 0x000fe2000ff3e0ff */
[----:B------:R-:W4:Y:S01]  /*04c0*/  LDG.E R20, desc[UR8][R4.64+0x8] ;  /* 0x0000080804147981 */ /* 0x000f22000c1e1900 */
[----:B------:R-:W-:Y:S01]  /*04d0*/  LEA.HI.X.SX32 R11, R27, UR13, 0x1, P0 ;  /* 0x0000000d1b0b7c11 */ /* 0x000fe200080f0eff */
[----:B------:R-:W-:Y:S01]  /*04e0*/  IMAD R13, R0, UR10, R13 ;  /* 0x0000000a000d7c24 */ /* 0x000fe2000f8e020d */
[----:B------:R-:W-:Y:S01]  /*04f0*/  IADD3 R8, P0, PT, R9, UR12, RZ ;  /* 0x0000000c09087c10 */ /* 0x000fe2000ff1e0ff */
[----:B------:R-:W4:Y:S01]  /*0500*/  LDG.E R24, desc[UR8][R4.64+0xc] ;  /* 0x00000c0804187981 */ /* 0x000f22000c1e1900 */
[----:B------:R-:W-:-:S03]  /*0510*/  LEA.HI.X.SX32 R7, R29, UR13, 0x1, P1 ;  /* 0x0000000d1d077c11 */ /* 0x000fc600088f0eff */
[----:B------:R-:W4:Y:S01]  /*0520*/  LDG.E.U8 R10, desc[UR8][R10.64] ;  /* 0x000000080a0a7981 */ /* 0x000f22000c1e1100 */
[----:B------:R-:W-:Y:S02]  /*0530*/  LEA.HI.X.SX32 R9, R9, UR13, 0x1, P0 ;  /* 0x0000000d09097c11 */ /* 0x000fe400080f0eff */
[C---:B------:R-:W-:Y:S01]  /*0540*/  IADD3 R12, P0, PT, R13.reuse, UR12, RZ ;  /* 0x0000000c0d0c7c10 */ /* 0x040fe2000ff1e0ff */
[----:B------:R-:W4:Y:S04]  /*0550*/  LDG.E.U8 R6, desc[UR8][R6.64] ;  /* 0x0000000806067981 */ /* 0x000f28000c1e1100 */
[----:B------:R-:W4:Y:S01]  /*0560*/  LDG.E R27, desc[UR8][R4.64+0x10] ;  /* 0x00001008041b7981 */ /* 0x000f22000c1e1900 */
        /* <DEDUP_REMOVED lines=13> */
[----:B-----5:R-:W-:Y:S01]  /*0640*/  I2FP.F32.U32 R17, R17 ;  /* 0x0000001100117245 */ /* 0x020fe20000201000 */
[----:B------:R-:W-:Y:S01]  /*0650*/  FFMA R23, R18, R16, R23 ;  /* 0x0000001012177223 */ /* 0x000fe20000000017 */
[----:B------:R-:W-:-:S03]  /*0660*/  I2FP.F32.U32 R19, R19 ;  /* 0x0000001300137245 */ /* 0x000fc60000201000 */
[----:B----4-:R-:W-:-:S04]  /*0670*/  FFMA R17, R22, R17, R23 ;  /* 0x0000001116117223 */ /* 0x010fc80000000017 */
[----:B------:R-:W-:-:S04]  /*0680*/  FFMA R17, R20, R21, R17 ;  /* 0x0000001514117223 */ /* 0x000fc80000000011 */
[----:B------:R-:W-:Y:S01]  /*0690*/  FFMA R24, R24, R19, R17 ;  /* 0x0000001318187223 */ /* 0x000fe20000000011 */
[----:B------:R-:W-:Y:S02]  /*06a0*/  I2FP.F32.U32 R10, R10 ;  /* 0x0000000a000a7245 */ /* 0x000fe40000201000 */
        /* <DEDUP_REMOVED lines=9> */
.L_x_7:
        /* <DEDUP_REMOVED lines=11> */
[C---:B------:R-:W-:Y:S02]  /*07f0*/  VIADDMNMX R8, R6.reuse, 0x1, RZ, !PT ;  /* 0x0000000106087846 */ /* 0x040fe400078001ff */
[----:B------:R-:W-:Y:S02]  /*0800*/  VIMNMX R7, PT, PT, R7, UR6, PT ;  /* 0x0000000607077c48 */ /* 0x000fe4000bfe0100 */
[----:B------:R-:W-:-:S02]  /*0810*/  VIADDMNMX R10, R6, 0x2, RZ, !PT ;  /* 0x00000002060a7846 */ /* 0x000fc400078001ff */
[----:B------:R-:W-:Y:S01]  /*0820*/  VIMNMX R9, PT, PT, R8, UR6, PT ;  /* 0x0000000608097c48 */ /* 0x000fe2000bfe0100 */
[----:B------:R-:W-:Y:S01]  /*0830*/  IMAD R7, R0, UR10, R7 ;  /* 0x0000000a00077c24 */ /* 0x000fe2000f8e0207 */
[----:B------:R-:W-:Y:S02]  /*0840*/  VIADDMNMX R6, R6, 0x3, RZ, !PT ;  /* 0x0000000306067846 */ /* 0x000fe400078001ff */
[----:B------:R-:W-:Y:S01]  /*0850*/  VIMNMX R11, PT, PT, R10, UR6, PT ;  /* 0x000000060a0b7c48 */ /* 0x000fe2000bfe0100 */
[----:B------:R-:W-:Y:S01]  /*0860*/  IMAD R10, R0, UR10, R9 ;  /* 0x0000000a000a7c24 */ /* 0x000fe2000f8e0209 */
[----:B--2---:R-:W-:Y:S01]  /*0870*/  IADD3 R12, P0, PT, R7, UR4, RZ ;  /* 0x00000004070c7c10 */ /* 0x004fe2000ff1e0ff */
[----:B------:R-:W-:Y:S01]  /*0880*/  VIADD R9, R14, UR11 ;  /* 0x0000000b0e097c36 */ /* 0x000fe20008000000 */
[----:B------:R-:W-:Y:S01]  /*0890*/  VIMNMX R17, PT, PT, R6, UR6, PT ;  /* 0x0000000606117c48 */ /* 0x000fe2000bfe0100 */
        /* <DEDUP_REMOVED lines=8> */
[----:B------:R-:W-:Y:S02]  /*0920*/  IADD3 R10, P1, PT, R17, UR4, RZ ;  /* 0x00000004110a7c10 */ /* 0x000fe4000ff3e0ff */
        /* <DEDUP_REMOVED lines=18> */
.L_x_9:
[----:B------:R-:W-:Y:S05]  /*0a50*/  BRA.U UP1, `(.L_x_10) ;  /* 0x0000000101607547 */ /* 0x000fea000b800000 */
[----:B------:R-:W-:Y:S01]  /*0a60*/  IMAD.IADD R6, R15, 0x1, R14 ;  /* 0x000000010f067824 */ /* 0x000fe200078e020e */
[----:B------:R-:W2:Y:S01]  /*0a70*/  LDCU.64 UR4, c[0x0][0x380] ;  /* 0x00007000ff0477ac */ /* 0x000ea20008000a00 */
[----:B------:R-:W3:Y:S03]  /*0a80*/  LDC.64 R4, c[0x0][0x390] ;  /* 0x0000e400ff047b82 */ /* 0x000ee60000000a00 */
[----:B------:R-:W-:Y:S02]  /*0a90*/  VIMNMX R7, PT, PT, RZ, R6, !PT ;  /* 0x00000006ff077248 */ /* 0x000fe40007fe0100 */
[----:B------:R-:W-:Y:S02]  /*0aa0*/  VIADDMNMX R6, R6, 0x1, RZ, !PT ;  /* 0x0000000106067846 */ /* 0x000fe400078001ff */
[----:B------:R-:W-:Y:S02]  /*0ab0*/  VIMNMX R7, PT, PT, R7, UR6, PT ;  /* 0x0000000607077c48 */ /* 0x000fe4000bfe0100 */
[----:B------:R-:W-:-:S03]  /*0ac0*/  VIMNMX R9, PT, PT, R6, UR6, PT ;  /* 0x0000000606097c48 */ /* 0x000fc6000bfe0100 */
[C---:B------:R-:W-:Y:S02]  /*0ad0*/  IMAD R7, R0.reuse, UR10, R7 ;  /* 0x0000000a00077c24 */ /* 0x040fe4000f8e0207 */
[----:B------:R-:W-:Y:S02]  /*0ae0*/  IMAD R10, R0, UR10, R9 ;  /* 0x0000000a000a7c24 */ /* 0x000fe4000f8e0209 */
[----:B------:R-:W-:Y:S01]  /*0af0*/  VIADD R9, R14, UR11 ;  /* 0x0000000b0e097c36 */ /* 0x000fe20008000000 */
[C---:B--2---:R-:W-:Y:S02]  /*0b00*/  IADD3 R6, P0, PT, R7.reuse, UR4, RZ ;  /* 0x0000000407067c10 */ /* 0x044fe4000ff1e0ff */
[C---:B------:R-:W-:Y:S02]  /*0b10*/  IADD3 R8, P1, PT, R10.reuse, UR4, RZ ;  /* 0x000000040a087c10 */ /* 0x040fe4000ff3e0ff */
        /* <DEDUP_REMOVED lines=12> */
.L_x_10:
[C---:B------:R-:W-:Y:S01]  /*0be0*/  VIADDMNMX R4, R14.reuse, R15, RZ, !PT ;  /* 0x0000000f0e047246 */ /* 0x040fe200078001ff */
[----:B------:R-:W-:-:S03]  /*0bf0*/  VIADD R7, R14, UR11 ;  /* 0x0000000b0e077c36 */ /* 0x000fc60008000000 */
[----:B------:R-:W-:Y:S01]  /*0c00*/  VIMNMX R5, PT, PT, R4, UR6, PT ;  /* 0x0000000604057c48 */ /* 0x000fe2000bfe0100 */
        /* <DEDUP_REMOVED lines=9> */
.L_x_6:
[----:B------:R-:W0:Y:S01]  /*0ca0*/  LDCU.64 UR4, c[0x0][0x388] ;  /* 0x00007100ff0477ac */ /* 0x000e220008000a00 */
[----:B------:R-:W1:Y:S01]  /*0cb0*/  F2I.U32.TRUNC.NTZ R5, R6 ;  /* 0x0000000600057305 */ /* 0x000e62000020f000 */
[----:B------:R-:W-:-:S05]  /*0cc0*/  IMAD R0, R0, UR10, R15 ;  /* 0x0000000a00007c24 */ /* 0x000fca000f8e020f */
[----:B0-----:R-:W-:-:S04]  /*0cd0*/  IADD3 R2, P0, PT, R0, UR4, RZ ;  /* 0x0000000400027c10 */ /* 0x001fc8000ff1e0ff */
[----:B------:R-:W-:-:S05]  /*0ce0*/  LEA.HI.X.SX32 R3, R0, UR5, 0x1, P0 ;  /* 0x0000000500037c11 */ /* 0x000fca00080f0eff */
[----:B-1----:R-:W-:Y:S01]  /*0cf0*/  STG.E.U8 desc[UR8][R2.64], R5 ;  /* 0x0000000502007986 */ /* 0x002fe2000c101108 */
[----:B------:R-:W-:Y:S05]  /*0d00*/  EXIT ;  /* 0x000000000000794d */ /* 0x000fea0003800000 */
.L_x_11:
        /* <DEDUP_REMOVED lines=15> */
.L_x_13:


//--------------------- .nv.shared.reserved.0     --------------------------
	.section	.nv.shared.reserved.0,"aw",@nobits
	.weak		__nv_reservedSMEM_offset_0_alias
	.size		__nv_reservedSMEM_offset_0_alias, 0, 64
	.other		__nv_reservedSMEM_offset_0_alias,@"STO_CUDA_RESERVED_SHARED STV_DEFAULT"
__nv_reservedSMEM_offset_0_alias:
	.zero		0
	.zero		64


//--------------------- .nv.constant0.gaussian_blur_vertical --------------------------
	.section	.nv.constant0.gaussian_blur_vertical,"a",@progbits
	.sectionflags	@""
	.align	4
.nv.constant0.gaussian_blur_vertical:
	.zero		932


//--------------------- .nv.constant0.gaussian_blur_horizontal --------------------------
	.section	.nv.constant0.gaussian_blur_horizontal,"a",@progbits
	.sectionflags	@""
	.align	4
.nv.constant0.gaussian_blur_horizontal:
	.zero		932


//--------------------- SYMBOLS --------------------------

	.type		.nv.reservedSmem.offset0,@object
	.size		.nv.reservedSmem.offset0,0x4
